//
// Generated by NVIDIA NVVM Compiler
//
// Compiler Build ID: CL-36424714
// Cuda compilation tools, release 13.0, V13.0.88
// Based on NVVM 20.0.0
//

.version 9.0
.target sm_100
.address_size 64

	// .globl	_Z11hh_rk4_stepPKfS0_S0_S0_PfS1_S1_S1_S0_iff
.const .align 4 .f32 C_m = 0f3F800000;
.const .align 4 .f32 g_Na = 0f42F00000;
.const .align 4 .f32 g_K = 0f42100000;
.const .align 4 .f32 g_L = 0f3E99999A;
.const .align 4 .f32 E_Na = 0f42480000;
.const .align 4 .f32 E_K = 0fC29A0000;
.const .align 4 .f32 E_L = 0fC2598C4A;

.visible .entry _Z11hh_rk4_stepPKfS0_S0_S0_PfS1_S1_S1_S0_iff(
	.param .u64 .ptr .align 1 _Z11hh_rk4_stepPKfS0_S0_S0_PfS1_S1_S1_S0_iff_param_0,
	.param .u64 .ptr .align 1 _Z11hh_rk4_stepPKfS0_S0_S0_PfS1_S1_S1_S0_iff_param_1,
	.param .u64 .ptr .align 1 _Z11hh_rk4_stepPKfS0_S0_S0_PfS1_S1_S1_S0_iff_param_2,
	.param .u64 .ptr .align 1 _Z11hh_rk4_stepPKfS0_S0_S0_PfS1_S1_S1_S0_iff_param_3,
	.param .u64 .ptr .align 1 _Z11hh_rk4_stepPKfS0_S0_S0_PfS1_S1_S1_S0_iff_param_4,
	.param .u64 .ptr .align 1 _Z11hh_rk4_stepPKfS0_S0_S0_PfS1_S1_S1_S0_iff_param_5,
	.param .u64 .ptr .align 1 _Z11hh_rk4_stepPKfS0_S0_S0_PfS1_S1_S1_S0_iff_param_6,
	.param .u64 .ptr .align 1 _Z11hh_rk4_stepPKfS0_S0_S0_PfS1_S1_S1_S0_iff_param_7,
	.param .u64 .ptr .align 1 _Z11hh_rk4_stepPKfS0_S0_S0_PfS1_S1_S1_S0_iff_param_8,
	.param .u32 _Z11hh_rk4_stepPKfS0_S0_S0_PfS1_S1_S1_S0_iff_param_9,
	.param .f32 _Z11hh_rk4_stepPKfS0_S0_S0_PfS1_S1_S1_S0_iff_param_10,
	.param .f32 _Z11hh_rk4_stepPKfS0_S0_S0_PfS1_S1_S1_S0_iff_param_11
)
{
	.reg .pred 	%p<38>;
	.reg .b32 	%r<138>;
	.reg .b32 	%f<822>;
	.reg .b64 	%rd<84>;

	ld.param.u64 	%rd34, [_Z11hh_rk4_stepPKfS0_S0_S0_PfS1_S1_S1_S0_iff_param_0];
	ld.param.u64 	%rd26, [_Z11hh_rk4_stepPKfS0_S0_S0_PfS1_S1_S1_S0_iff_param_1];
	ld.param.u64 	%rd27, [_Z11hh_rk4_stepPKfS0_S0_S0_PfS1_S1_S1_S0_iff_param_2];
	ld.param.u64 	%rd28, [_Z11hh_rk4_stepPKfS0_S0_S0_PfS1_S1_S1_S0_iff_param_3];
	ld.param.u64 	%rd30, [_Z11hh_rk4_stepPKfS0_S0_S0_PfS1_S1_S1_S0_iff_param_5];
	ld.param.u64 	%rd32, [_Z11hh_rk4_stepPKfS0_S0_S0_PfS1_S1_S1_S0_iff_param_7];
	ld.param.u64 	%rd33, [_Z11hh_rk4_stepPKfS0_S0_S0_PfS1_S1_S1_S0_iff_param_8];
	ld.param.u32 	%r62, [_Z11hh_rk4_stepPKfS0_S0_S0_PfS1_S1_S1_S0_iff_param_9];
	ld.param.f32 	%f91, [_Z11hh_rk4_stepPKfS0_S0_S0_PfS1_S1_S1_S0_iff_param_10];
	ld.param.f32 	%f92, [_Z11hh_rk4_stepPKfS0_S0_S0_PfS1_S1_S1_S0_iff_param_11];
	cvta.to.global.u64 	%rd1, %rd34;
	mov.u32 	%r63, %ctaid.x;
	mov.u32 	%r64, %ntid.x;
	mov.u32 	%r65, %tid.x;
	mad.lo.s32 	%r1, %r63, %r64, %r65;
	setp.ge.s32 	%p1, %r1, %r62;
	@%p1 bra 	$L__BB0_54;
	cvta.to.global.u64 	%rd35, %rd33;
	cvta.to.global.u64 	%rd36, %rd26;
	cvta.to.global.u64 	%rd37, %rd27;
	cvta.to.global.u64 	%rd38, %rd28;
	mul.wide.s32 	%rd39, %r1, 4;
	add.s64 	%rd40, %rd1, %rd39;
	ld.global.f32 	%f1, [%rd40];
	add.s64 	%rd41, %rd36, %rd39;
	ld.global.f32 	%f2, [%rd41];
	add.s64 	%rd42, %rd37, %rd39;
	ld.global.f32 	%f3, [%rd42];
	add.s64 	%rd43, %rd38, %rd39;
	ld.global.f32 	%f4, [%rd43];
	add.s64 	%rd44, %rd35, %rd39;
	ld.global.f32 	%f5, [%rd44];
	setp.lt.s32 	%p2, %r62, 1;
	mov.f32 	%f794, 0f00000000;
	@%p2 bra 	$L__BB0_14;
	and.b32  	%r2, %r62, 15;
	setp.lt.u32 	%p3, %r62, 16;
	mov.f32 	%f794, 0f00000000;
	mov.b32 	%r120, 0;
	@%p3 bra 	$L__BB0_5;
	and.b32  	%r120, %r62, 2147483632;
	neg.s32 	%r118, %r120;
	add.s64 	%rd76, %rd1, 32;
	mov.f32 	%f794, 0f00000000;
$L__BB0_4:
	.pragma "nounroll";
	ld.global.f32 	%f97, [%rd76+-32];
	add.f32 	%f98, %f794, %f97;
	ld.global.f32 	%f99, [%rd76+-28];
	add.f32 	%f100, %f98, %f99;
	ld.global.f32 	%f101, [%rd76+-24];
	add.f32 	%f102, %f100, %f101;
	ld.global.f32 	%f103, [%rd76+-20];
	add.f32 	%f104, %f102, %f103;
	ld.global.f32 	%f105, [%rd76+-16];
	add.f32 	%f106, %f104, %f105;
	ld.global.f32 	%f107, [%rd76+-12];
	add.f32 	%f108, %f106, %f107;
	ld.global.f32 	%f109, [%rd76+-8];
	add.f32 	%f110, %f108, %f109;
	ld.global.f32 	%f111, [%rd76+-4];
	add.f32 	%f112, %f110, %f111;
	ld.global.f32 	%f113, [%rd76];
	add.f32 	%f114, %f112, %f113;
	ld.global.f32 	%f115, [%rd76+4];
	add.f32 	%f116, %f114, %f115;
	ld.global.f32 	%f117, [%rd76+8];
	add.f32 	%f118, %f116, %f117;
	ld.global.f32 	%f119, [%rd76+12];
	add.f32 	%f120, %f118, %f119;
	ld.global.f32 	%f121, [%rd76+16];
	add.f32 	%f122, %f120, %f121;
	ld.global.f32 	%f123, [%rd76+20];
	add.f32 	%f124, %f122, %f123;
	ld.global.f32 	%f125, [%rd76+24];
	add.f32 	%f126, %f124, %f125;
	ld.global.f32 	%f127, [%rd76+28];
	add.f32 	%f794, %f126, %f127;
	add.s32 	%r118, %r118, 16;
	add.s64 	%rd76, %rd76, 64;
	setp.ne.s32 	%p4, %r118, 0;
	@%p4 bra 	$L__BB0_4;
$L__BB0_5:
	setp.eq.s32 	%p5, %r2, 0;
	@%p5 bra 	$L__BB0_14;
	and.b32  	%r8, %r62, 7;
	setp.lt.u32 	%p6, %r2, 8;
	@%p6 bra 	$L__BB0_8;
	mul.wide.u32 	%rd45, %r120, 4;
	add.s64 	%rd46, %rd1, %rd45;
	ld.global.f32 	%f129, [%rd46];
	add.f32 	%f130, %f794, %f129;
	ld.global.f32 	%f131, [%rd46+4];
	add.f32 	%f132, %f130, %f131;
	ld.global.f32 	%f133, [%rd46+8];
	add.f32 	%f134, %f132, %f133;
	ld.global.f32 	%f135, [%rd46+12];
	add.f32 	%f136, %f134, %f135;
	ld.global.f32 	%f137, [%rd46+16];
	add.f32 	%f138, %f136, %f137;
	ld.global.f32 	%f139, [%rd46+20];
	add.f32 	%f140, %f138, %f139;
	ld.global.f32 	%f141, [%rd46+24];
	add.f32 	%f142, %f140, %f141;
	ld.global.f32 	%f143, [%rd46+28];
	add.f32 	%f794, %f142, %f143;
	add.s32 	%r120, %r120, 8;
$L__BB0_8:
	setp.eq.s32 	%p7, %r8, 0;
	@%p7 bra 	$L__BB0_14;
	and.b32  	%r11, %r62, 3;
	setp.lt.u32 	%p8, %r8, 4;
	@%p8 bra 	$L__BB0_11;
	mul.wide.u32 	%rd47, %r120, 4;
	add.s64 	%rd48, %rd1, %rd47;
	ld.global.f32 	%f145, [%rd48];
	add.f32 	%f146, %f794, %f145;
	ld.global.f32 	%f147, [%rd48+4];
	add.f32 	%f148, %f146, %f147;
	ld.global.f32 	%f149, [%rd48+8];
	add.f32 	%f150, %f148, %f149;
	ld.global.f32 	%f151, [%rd48+12];
	add.f32 	%f794, %f150, %f151;
	add.s32 	%r120, %r120, 4;
$L__BB0_11:
	setp.eq.s32 	%p9, %r11, 0;
	@%p9 bra 	$L__BB0_14;
	mul.wide.u32 	%rd49, %r120, 4;
	add.s64 	%rd77, %rd1, %rd49;
	neg.s32 	%r122, %r11;
$L__BB0_13:
	.pragma "nounroll";
	ld.global.f32 	%f152, [%rd77];
	add.f32 	%f794, %f794, %f152;
	add.s64 	%rd77, %rd77, 4;
	add.s32 	%r122, %r122, 1;
	setp.ne.s32 	%p10, %r122, 0;
	@%p10 bra 	$L__BB0_13;
$L__BB0_14:
	setp.lt.s32 	%p11, %r62, 1;
	cvt.rn.f32.s32 	%f19, %r62;
	mul.f32 	%f154, %f1, %f19;
	sub.f32 	%f155, %f794, %f154;
	ld.const.f32 	%f20, [g_Na];
	mul.f32 	%f156, %f2, %f20;
	mul.f32 	%f157, %f2, %f156;
	mul.f32 	%f158, %f2, %f157;
	mul.f32 	%f159, %f3, %f158;
	ld.const.f32 	%f21, [E_Na];
	sub.f32 	%f160, %f1, %f21;
	ld.const.f32 	%f22, [g_K];
	mul.f32 	%f161, %f4, %f22;
	mul.f32 	%f162, %f4, %f161;
	mul.f32 	%f163, %f4, %f162;
	mul.f32 	%f164, %f4, %f163;
	ld.const.f32 	%f23, [E_K];
	sub.f32 	%f165, %f1, %f23;
	mul.f32 	%f166, %f165, %f164;
	ld.const.f32 	%f24, [g_L];
	ld.const.f32 	%f25, [E_L];
	sub.f32 	%f167, %f1, %f25;
	fma.rn.f32 	%f168, %f160, %f159, %f166;
	fma.rn.f32 	%f169, %f24, %f167, %f168;
	sub.f32 	%f170, %f5, %f169;
	fma.rn.f32 	%f171, %f92, %f155, %f170;
	ld.const.f32 	%f26, [C_m];
	div.rn.f32 	%f27, %f171, %f26;
	add.f32 	%f172, %f1, 0f42200000;
	mul.f32 	%f173, %f172, 0f3DCCCCCD;
	div.rn.f32 	%f174, %f172, 0fC1200000;
	fma.rn.f32 	%f175, %f174, 0f3BBB989D, 0f3F000000;
	cvt.sat.f32.f32 	%f176, %f175;
	mov.f32 	%f177, 0f4B400001;
	mov.f32 	%f178, 0f437C0000;
	fma.rm.f32 	%f179, %f176, %f178, %f177;
	add.f32 	%f180, %f179, 0fCB40007F;
	neg.f32 	%f181, %f180;
	fma.rn.f32 	%f182, %f174, 0f3FB8AA3B, %f181;
	fma.rn.f32 	%f183, %f174, 0f32A57060, %f182;
	mov.b32 	%r67, %f179;
	shl.b32 	%r68, %r67, 23;
	mov.b32 	%f184, %r68;
	ex2.approx.ftz.f32 	%f185, %f183;
	mul.f32 	%f186, %f185, %f184;
	mov.f32 	%f187, 0f3F800000;
	sub.f32 	%f188, %f187, %f186;
	div.rn.f32 	%f189, %f173, %f188;
	sub.f32 	%f190, %f187, %f2;
	add.f32 	%f191, %f1, 0f42820000;
	div.rn.f32 	%f192, %f191, 0fC1900000;
	fma.rn.f32 	%f193, %f192, 0f3BBB989D, 0f3F000000;
	cvt.sat.f32.f32 	%f194, %f193;
	fma.rm.f32 	%f195, %f194, %f178, %f177;
	add.f32 	%f196, %f195, 0fCB40007F;
	neg.f32 	%f197, %f196;
	fma.rn.f32 	%f198, %f192, 0f3FB8AA3B, %f197;
	fma.rn.f32 	%f199, %f192, 0f32A57060, %f198;
	mov.b32 	%r69, %f195;
	shl.b32 	%r70, %r69, 23;
	mov.b32 	%f200, %r70;
	ex2.approx.ftz.f32 	%f201, %f199;
	mul.f32 	%f202, %f201, %f200;
	mul.f32 	%f203, %f202, 0fC0800000;
	mul.f32 	%f204, %f2, %f203;
	fma.rn.f32 	%f28, %f190, %f189, %f204;
	div.rn.f32 	%f205, %f191, 0fC1A00000;
	fma.rn.f32 	%f206, %f205, 0f3BBB989D, 0f3F000000;
	cvt.sat.f32.f32 	%f207, %f206;
	fma.rm.f32 	%f208, %f207, %f178, %f177;
	add.f32 	%f209, %f208, 0fCB40007F;
	neg.f32 	%f210, %f209;
	fma.rn.f32 	%f211, %f205, 0f3FB8AA3B, %f210;
	fma.rn.f32 	%f212, %f205, 0f32A57060, %f211;
	mov.b32 	%r71, %f208;
	shl.b32 	%r72, %r71, 23;
	mov.b32 	%f213, %r72;
	ex2.approx.ftz.f32 	%f214, %f212;
	mul.f32 	%f215, %f214, %f213;
	mul.f32 	%f216, %f215, 0f3D8F5C29;
	sub.f32 	%f217, %f187, %f3;
	mul.f32 	%f218, %f217, %f216;
	add.f32 	%f219, %f1, 0f420C0000;
	div.rn.f32 	%f220, %f219, 0fC1200000;
	fma.rn.f32 	%f221, %f220, 0f3BBB989D, 0f3F000000;
	cvt.sat.f32.f32 	%f222, %f221;
	fma.rm.f32 	%f223, %f222, %f178, %f177;
	add.f32 	%f224, %f223, 0fCB40007F;
	neg.f32 	%f225, %f224;
	fma.rn.f32 	%f226, %f220, 0f3FB8AA3B, %f225;
	fma.rn.f32 	%f227, %f220, 0f32A57060, %f226;
	mov.b32 	%r73, %f223;
	shl.b32 	%r74, %r73, 23;
	mov.b32 	%f228, %r74;
	ex2.approx.ftz.f32 	%f229, %f227;
	fma.rn.f32 	%f230, %f229, %f228, 0f3F800000;
	rcp.rn.f32 	%f231, %f230;
	mul.f32 	%f232, %f3, %f231;
	sub.f32 	%f29, %f218, %f232;
	add.f32 	%f233, %f1, 0f425C0000;
	mul.f32 	%f234, %f233, 0f3C23D70A;
	div.rn.f32 	%f235, %f233, 0fC1200000;
	fma.rn.f32 	%f236, %f235, 0f3BBB989D, 0f3F000000;
	cvt.sat.f32.f32 	%f237, %f236;
	fma.rm.f32 	%f238, %f237, %f178, %f177;
	add.f32 	%f239, %f238, 0fCB40007F;
	neg.f32 	%f240, %f239;
	fma.rn.f32 	%f241, %f235, 0f3FB8AA3B, %f240;
	fma.rn.f32 	%f242, %f235, 0f32A57060, %f241;
	mov.b32 	%r75, %f238;
	shl.b32 	%r76, %r75, 23;
	mov.b32 	%f243, %r76;
	ex2.approx.ftz.f32 	%f244, %f242;
	mul.f32 	%f245, %f244, %f243;
	sub.f32 	%f246, %f187, %f245;
	div.rn.f32 	%f247, %f234, %f246;
	sub.f32 	%f248, %f187, %f4;
	div.rn.f32 	%f249, %f191, 0fC2A00000;
	fma.rn.f32 	%f250, %f249, 0f3BBB989D, 0f3F000000;
	cvt.sat.f32.f32 	%f251, %f250;
	fma.rm.f32 	%f252, %f251, %f178, %f177;
	add.f32 	%f253, %f252, 0fCB40007F;
	neg.f32 	%f254, %f253;
	fma.rn.f32 	%f255, %f249, 0f3FB8AA3B, %f254;
	fma.rn.f32 	%f256, %f249, 0f32A57060, %f255;
	mov.b32 	%r77, %f252;
	shl.b32 	%r78, %r77, 23;
	mov.b32 	%f257, %r78;
	ex2.approx.ftz.f32 	%f258, %f256;
	mul.f32 	%f259, %f258, %f257;
	mul.f32 	%f260, %f259, 0fBE000000;
	mul.f32 	%f261, %f4, %f260;
	fma.rn.f32 	%f30, %f248, %f247, %f261;
	mul.f32 	%f31, %f91, 0f3F000000;
	fma.rn.f32 	%f32, %f31, %f27, %f1;
	fma.rn.f32 	%f33, %f31, %f28, %f2;
	fma.rn.f32 	%f34, %f31, %f29, %f3;
	fma.rn.f32 	%f35, %f31, %f30, %f4;
	mov.f32 	%f803, 0f00000000;
	@%p11 bra 	$L__BB0_27;
	and.b32  	%r17, %r62, 15;
	setp.lt.u32 	%p12, %r62, 16;
	mov.f32 	%f803, 0f00000000;
	mov.b32 	%r125, 0;
	@%p12 bra 	$L__BB0_18;
	and.b32  	%r125, %r62, 2147483632;
	neg.s32 	%r123, %r125;
	add.s64 	%rd78, %rd1, 32;
	mov.f32 	%f803, 0f00000000;
$L__BB0_17:
	.pragma "nounroll";
	ld.global.f32 	%f265, [%rd78+-32];
	add.f32 	%f266, %f803, %f265;
	ld.global.f32 	%f267, [%rd78+-28];
	add.f32 	%f268, %f266, %f267;
	ld.global.f32 	%f269, [%rd78+-24];
	add.f32 	%f270, %f268, %f269;
	ld.global.f32 	%f271, [%rd78+-20];
	add.f32 	%f272, %f270, %f271;
	ld.global.f32 	%f273, [%rd78+-16];
	add.f32 	%f274, %f272, %f273;
	ld.global.f32 	%f275, [%rd78+-12];
	add.f32 	%f276, %f274, %f275;
	ld.global.f32 	%f277, [%rd78+-8];
	add.f32 	%f278, %f276, %f277;
	ld.global.f32 	%f279, [%rd78+-4];
	add.f32 	%f280, %f278, %f279;
	ld.global.f32 	%f281, [%rd78];
	add.f32 	%f282, %f280, %f281;
	ld.global.f32 	%f283, [%rd78+4];
	add.f32 	%f284, %f282, %f283;
	ld.global.f32 	%f285, [%rd78+8];
	add.f32 	%f286, %f284, %f285;
	ld.global.f32 	%f287, [%rd78+12];
	add.f32 	%f288, %f286, %f287;
	ld.global.f32 	%f289, [%rd78+16];
	add.f32 	%f290, %f288, %f289;
	ld.global.f32 	%f291, [%rd78+20];
	add.f32 	%f292, %f290, %f291;
	ld.global.f32 	%f293, [%rd78+24];
	add.f32 	%f294, %f292, %f293;
	ld.global.f32 	%f295, [%rd78+28];
	add.f32 	%f803, %f294, %f295;
	add.s32 	%r123, %r123, 16;
	add.s64 	%rd78, %rd78, 64;
	setp.ne.s32 	%p13, %r123, 0;
	@%p13 bra 	$L__BB0_17;
$L__BB0_18:
	setp.eq.s32 	%p14, %r17, 0;
	@%p14 bra 	$L__BB0_27;
	and.b32  	%r23, %r62, 7;
	setp.lt.u32 	%p15, %r17, 8;
	@%p15 bra 	$L__BB0_21;
	mul.wide.u32 	%rd50, %r125, 4;
	add.s64 	%rd51, %rd1, %rd50;
	ld.global.f32 	%f297, [%rd51];
	add.f32 	%f298, %f803, %f297;
	ld.global.f32 	%f299, [%rd51+4];
	add.f32 	%f300, %f298, %f299;
	ld.global.f32 	%f301, [%rd51+8];
	add.f32 	%f302, %f300, %f301;
	ld.global.f32 	%f303, [%rd51+12];
	add.f32 	%f304, %f302, %f303;
	ld.global.f32 	%f305, [%rd51+16];
	add.f32 	%f306, %f304, %f305;
	ld.global.f32 	%f307, [%rd51+20];
	add.f32 	%f308, %f306, %f307;
	ld.global.f32 	%f309, [%rd51+24];
	add.f32 	%f310, %f308, %f309;
	ld.global.f32 	%f311, [%rd51+28];
	add.f32 	%f803, %f310, %f311;
	add.s32 	%r125, %r125, 8;
$L__BB0_21:
	setp.eq.s32 	%p16, %r23, 0;
	@%p16 bra 	$L__BB0_27;
	and.b32  	%r26, %r62, 3;
	setp.lt.u32 	%p17, %r23, 4;
	@%p17 bra 	$L__BB0_24;
	mul.wide.u32 	%rd52, %r125, 4;
	add.s64 	%rd53, %rd1, %rd52;
	ld.global.f32 	%f313, [%rd53];
	add.f32 	%f314, %f803, %f313;
	ld.global.f32 	%f315, [%rd53+4];
	add.f32 	%f316, %f314, %f315;
	ld.global.f32 	%f317, [%rd53+8];
	add.f32 	%f318, %f316, %f317;
	ld.global.f32 	%f319, [%rd53+12];
	add.f32 	%f803, %f318, %f319;
	add.s32 	%r125, %r125, 4;
$L__BB0_24:
	setp.eq.s32 	%p18, %r26, 0;
	@%p18 bra 	$L__BB0_27;
	mul.wide.u32 	%rd54, %r125, 4;
	add.s64 	%rd79, %rd1, %rd54;
	neg.s32 	%r127, %r26;
$L__BB0_26:
	.pragma "nounroll";
	ld.global.f32 	%f320, [%rd79];
	add.f32 	%f803, %f803, %f320;
	add.s64 	%rd79, %rd79, 4;
	add.s32 	%r127, %r127, 1;
	setp.ne.s32 	%p19, %r127, 0;
	@%p19 bra 	$L__BB0_26;
$L__BB0_27:
	mul.f32 	%f322, %f32, %f19;
	sub.f32 	%f323, %f803, %f322;
	mul.f32 	%f324, %f33, %f20;
	mul.f32 	%f325, %f33, %f324;
	mul.f32 	%f326, %f33, %f325;
	mul.f32 	%f327, %f34, %f326;
	sub.f32 	%f328, %f32, %f21;
	mul.f32 	%f329, %f35, %f22;
	mul.f32 	%f330, %f35, %f329;
	mul.f32 	%f331, %f35, %f330;
	mul.f32 	%f332, %f35, %f331;
	sub.f32 	%f333, %f32, %f23;
	mul.f32 	%f334, %f333, %f332;
	sub.f32 	%f335, %f32, %f25;
	fma.rn.f32 	%f336, %f328, %f327, %f334;
	fma.rn.f32 	%f337, %f24, %f335, %f336;
	sub.f32 	%f338, %f5, %f337;
	fma.rn.f32 	%f339, %f92, %f323, %f338;
	div.rn.f32 	%f49, %f339, %f26;
	add.f32 	%f340, %f32, 0f42200000;
	mul.f32 	%f341, %f340, 0f3DCCCCCD;
	div.rn.f32 	%f342, %f340, 0fC1200000;
	fma.rn.f32 	%f343, %f342, 0f3BBB989D, 0f3F000000;
	cvt.sat.f32.f32 	%f344, %f343;
	mov.f32 	%f345, 0f4B400001;
	mov.f32 	%f346, 0f437C0000;
	fma.rm.f32 	%f347, %f344, %f346, %f345;
	add.f32 	%f348, %f347, 0fCB40007F;
	neg.f32 	%f349, %f348;
	fma.rn.f32 	%f350, %f342, 0f3FB8AA3B, %f349;
	fma.rn.f32 	%f351, %f342, 0f32A57060, %f350;
	mov.b32 	%r80, %f347;
	shl.b32 	%r81, %r80, 23;
	mov.b32 	%f352, %r81;
	ex2.approx.ftz.f32 	%f353, %f351;
	mul.f32 	%f354, %f353, %f352;
	mov.f32 	%f355, 0f3F800000;
	sub.f32 	%f356, %f355, %f354;
	div.rn.f32 	%f357, %f341, %f356;
	sub.f32 	%f358, %f355, %f33;
	add.f32 	%f359, %f32, 0f42820000;
	div.rn.f32 	%f360, %f359, 0fC1900000;
	fma.rn.f32 	%f361, %f360, 0f3BBB989D, 0f3F000000;
	cvt.sat.f32.f32 	%f362, %f361;
	fma.rm.f32 	%f363, %f362, %f346, %f345;
	add.f32 	%f364, %f363, 0fCB40007F;
	neg.f32 	%f365, %f364;
	fma.rn.f32 	%f366, %f360, 0f3FB8AA3B, %f365;
	fma.rn.f32 	%f367, %f360, 0f32A57060, %f366;
	mov.b32 	%r82, %f363;
	shl.b32 	%r83, %r82, 23;
	mov.b32 	%f368, %r83;
	ex2.approx.ftz.f32 	%f369, %f367;
	mul.f32 	%f370, %f369, %f368;
	mul.f32 	%f371, %f370, 0fC0800000;
	mul.f32 	%f372, %f33, %f371;
	fma.rn.f32 	%f50, %f358, %f357, %f372;
	div.rn.f32 	%f373, %f359, 0fC1A00000;
	fma.rn.f32 	%f374, %f373, 0f3BBB989D, 0f3F000000;
	cvt.sat.f32.f32 	%f375, %f374;
	fma.rm.f32 	%f376, %f375, %f346, %f345;
	add.f32 	%f377, %f376, 0fCB40007F;
	neg.f32 	%f378, %f377;
	fma.rn.f32 	%f379, %f373, 0f3FB8AA3B, %f378;
	fma.rn.f32 	%f380, %f373, 0f32A57060, %f379;
	mov.b32 	%r84, %f376;
	shl.b32 	%r85, %r84, 23;
	mov.b32 	%f381, %r85;
	ex2.approx.ftz.f32 	%f382, %f380;
	mul.f32 	%f383, %f382, %f381;
	mul.f32 	%f384, %f383, 0f3D8F5C29;
	sub.f32 	%f385, %f355, %f34;
	mul.f32 	%f386, %f385, %f384;
	add.f32 	%f387, %f32, 0f420C0000;
	div.rn.f32 	%f388, %f387, 0fC1200000;
	fma.rn.f32 	%f389, %f388, 0f3BBB989D, 0f3F000000;
	cvt.sat.f32.f32 	%f390, %f389;
	fma.rm.f32 	%f391, %f390, %f346, %f345;
	add.f32 	%f392, %f391, 0fCB40007F;
	neg.f32 	%f393, %f392;
	fma.rn.f32 	%f394, %f388, 0f3FB8AA3B, %f393;
	fma.rn.f32 	%f395, %f388, 0f32A57060, %f394;
	mov.b32 	%r86, %f391;
	shl.b32 	%r87, %r86, 23;
	mov.b32 	%f396, %r87;
	ex2.approx.ftz.f32 	%f397, %f395;
	fma.rn.f32 	%f398, %f397, %f396, 0f3F800000;
	rcp.rn.f32 	%f399, %f398;
	mul.f32 	%f400, %f34, %f399;
	sub.f32 	%f51, %f386, %f400;
	add.f32 	%f401, %f32, 0f425C0000;
	mul.f32 	%f402, %f401, 0f3C23D70A;
	div.rn.f32 	%f403, %f401, 0fC1200000;
	fma.rn.f32 	%f404, %f403, 0f3BBB989D, 0f3F000000;
	cvt.sat.f32.f32 	%f405, %f404;
	fma.rm.f32 	%f406, %f405, %f346, %f345;
	add.f32 	%f407, %f406, 0fCB40007F;
	neg.f32 	%f408, %f407;
	fma.rn.f32 	%f409, %f403, 0f3FB8AA3B, %f408;
	fma.rn.f32 	%f410, %f403, 0f32A57060, %f409;
	mov.b32 	%r88, %f406;
	shl.b32 	%r89, %r88, 23;
	mov.b32 	%f411, %r89;
	ex2.approx.ftz.f32 	%f412, %f410;
	mul.f32 	%f413, %f412, %f411;
	sub.f32 	%f414, %f355, %f413;
	div.rn.f32 	%f415, %f402, %f414;
	sub.f32 	%f416, %f355, %f35;
	div.rn.f32 	%f417, %f359, 0fC2A00000;
	fma.rn.f32 	%f418, %f417, 0f3BBB989D, 0f3F000000;
	cvt.sat.f32.f32 	%f419, %f418;
	fma.rm.f32 	%f420, %f419, %f346, %f345;
	add.f32 	%f421, %f420, 0fCB40007F;
	neg.f32 	%f422, %f421;
	fma.rn.f32 	%f423, %f417, 0f3FB8AA3B, %f422;
	fma.rn.f32 	%f424, %f417, 0f32A57060, %f423;
	mov.b32 	%r90, %f420;
	shl.b32 	%r91, %r90, 23;
	mov.b32 	%f425, %r91;
	ex2.approx.ftz.f32 	%f426, %f424;
	mul.f32 	%f427, %f426, %f425;
	mul.f32 	%f428, %f427, 0fBE000000;
	mul.f32 	%f429, %f35, %f428;
	fma.rn.f32 	%f52, %f416, %f415, %f429;
	fma.rn.f32 	%f53, %f31, %f49, %f1;
	fma.rn.f32 	%f54, %f31, %f50, %f2;
	fma.rn.f32 	%f55, %f31, %f51, %f3;
	fma.rn.f32 	%f56, %f31, %f52, %f4;
	mov.f32 	%f812, 0f00000000;
	@%p11 bra 	$L__BB0_40;
	and.b32  	%r32, %r62, 15;
	setp.lt.u32 	%p21, %r62, 16;
	mov.f32 	%f812, 0f00000000;
	mov.b32 	%r130, 0;
	@%p21 bra 	$L__BB0_31;
	and.b32  	%r130, %r62, 2147483632;
	neg.s32 	%r128, %r130;
	add.s64 	%rd80, %rd1, 32;
	mov.f32 	%f812, 0f00000000;
$L__BB0_30:
	.pragma "nounroll";
	ld.global.f32 	%f433, [%rd80+-32];
	add.f32 	%f434, %f812, %f433;
	ld.global.f32 	%f435, [%rd80+-28];
	add.f32 	%f436, %f434, %f435;
	ld.global.f32 	%f437, [%rd80+-24];
	add.f32 	%f438, %f436, %f437;
	ld.global.f32 	%f439, [%rd80+-20];
	add.f32 	%f440, %f438, %f439;
	ld.global.f32 	%f441, [%rd80+-16];
	add.f32 	%f442, %f440, %f441;
	ld.global.f32 	%f443, [%rd80+-12];
	add.f32 	%f444, %f442, %f443;
	ld.global.f32 	%f445, [%rd80+-8];
	add.f32 	%f446, %f444, %f445;
	ld.global.f32 	%f447, [%rd80+-4];
	add.f32 	%f448, %f446, %f447;
	ld.global.f32 	%f449, [%rd80];
	add.f32 	%f450, %f448, %f449;
	ld.global.f32 	%f451, [%rd80+4];
	add.f32 	%f452, %f450, %f451;
	ld.global.f32 	%f453, [%rd80+8];
	add.f32 	%f454, %f452, %f453;
	ld.global.f32 	%f455, [%rd80+12];
	add.f32 	%f456, %f454, %f455;
	ld.global.f32 	%f457, [%rd80+16];
	add.f32 	%f458, %f456, %f457;
	ld.global.f32 	%f459, [%rd80+20];
	add.f32 	%f460, %f458, %f459;
	ld.global.f32 	%f461, [%rd80+24];
	add.f32 	%f462, %f460, %f461;
	ld.global.f32 	%f463, [%rd80+28];
	add.f32 	%f812, %f462, %f463;
	add.s32 	%r128, %r128, 16;
	add.s64 	%rd80, %rd80, 64;
	setp.ne.s32 	%p22, %r128, 0;
	@%p22 bra 	$L__BB0_30;
$L__BB0_31:
	setp.eq.s32 	%p23, %r32, 0;
	@%p23 bra 	$L__BB0_40;
	and.b32  	%r38, %r62, 7;
	setp.lt.u32 	%p24, %r32, 8;
	@%p24 bra 	$L__BB0_34;
	mul.wide.u32 	%rd55, %r130, 4;
	add.s64 	%rd56, %rd1, %rd55;
	ld.global.f32 	%f465, [%rd56];
	add.f32 	%f466, %f812, %f465;
	ld.global.f32 	%f467, [%rd56+4];
	add.f32 	%f468, %f466, %f467;
	ld.global.f32 	%f469, [%rd56+8];
	add.f32 	%f470, %f468, %f469;
	ld.global.f32 	%f471, [%rd56+12];
	add.f32 	%f472, %f470, %f471;
	ld.global.f32 	%f473, [%rd56+16];
	add.f32 	%f474, %f472, %f473;
	ld.global.f32 	%f475, [%rd56+20];
	add.f32 	%f476, %f474, %f475;
	ld.global.f32 	%f477, [%rd56+24];
	add.f32 	%f478, %f476, %f477;
	ld.global.f32 	%f479, [%rd56+28];
	add.f32 	%f812, %f478, %f479;
	add.s32 	%r130, %r130, 8;
$L__BB0_34:
	setp.eq.s32 	%p25, %r38, 0;
	@%p25 bra 	$L__BB0_40;
	and.b32  	%r41, %r62, 3;
	setp.lt.u32 	%p26, %r38, 4;
	@%p26 bra 	$L__BB0_37;
	mul.wide.u32 	%rd57, %r130, 4;
	add.s64 	%rd58, %rd1, %rd57;
	ld.global.f32 	%f481, [%rd58];
	add.f32 	%f482, %f812, %f481;
	ld.global.f32 	%f483, [%rd58+4];
	add.f32 	%f484, %f482, %f483;
	ld.global.f32 	%f485, [%rd58+8];
	add.f32 	%f486, %f484, %f485;
	ld.global.f32 	%f487, [%rd58+12];
	add.f32 	%f812, %f486, %f487;
	add.s32 	%r130, %r130, 4;
$L__BB0_37:
	setp.eq.s32 	%p27, %r41, 0;
	@%p27 bra 	$L__BB0_40;
	mul.wide.u32 	%rd59, %r130, 4;
	add.s64 	%rd81, %rd1, %rd59;
	neg.s32 	%r132, %r41;
$L__BB0_39:
	.pragma "nounroll";
	ld.global.f32 	%f488, [%rd81];
	add.f32 	%f812, %f812, %f488;
	add.s64 	%rd81, %rd81, 4;
	add.s32 	%r132, %r132, 1;
	setp.ne.s32 	%p28, %r132, 0;
	@%p28 bra 	$L__BB0_39;
$L__BB0_40:
	mul.f32 	%f490, %f53, %f19;
	sub.f32 	%f491, %f812, %f490;
	mul.f32 	%f492, %f54, %f20;
	mul.f32 	%f493, %f54, %f492;
	mul.f32 	%f494, %f54, %f493;
	mul.f32 	%f495, %f55, %f494;
	sub.f32 	%f496, %f53, %f21;
	mul.f32 	%f497, %f56, %f22;
	mul.f32 	%f498, %f56, %f497;
	mul.f32 	%f499, %f56, %f498;
	mul.f32 	%f500, %f56, %f499;
	sub.f32 	%f501, %f53, %f23;
	mul.f32 	%f502, %f501, %f500;
	sub.f32 	%f503, %f53, %f25;
	fma.rn.f32 	%f504, %f496, %f495, %f502;
	fma.rn.f32 	%f505, %f24, %f503, %f504;
	sub.f32 	%f506, %f5, %f505;
	fma.rn.f32 	%f507, %f92, %f491, %f506;
	div.rn.f32 	%f70, %f507, %f26;
	add.f32 	%f508, %f53, 0f42200000;
	mul.f32 	%f509, %f508, 0f3DCCCCCD;
	div.rn.f32 	%f510, %f508, 0fC1200000;
	fma.rn.f32 	%f511, %f510, 0f3BBB989D, 0f3F000000;
	cvt.sat.f32.f32 	%f512, %f511;
	mov.f32 	%f513, 0f4B400001;
	mov.f32 	%f514, 0f437C0000;
	fma.rm.f32 	%f515, %f512, %f514, %f513;
	add.f32 	%f516, %f515, 0fCB40007F;
	neg.f32 	%f517, %f516;
	fma.rn.f32 	%f518, %f510, 0f3FB8AA3B, %f517;
	fma.rn.f32 	%f519, %f510, 0f32A57060, %f518;
	mov.b32 	%r93, %f515;
	shl.b32 	%r94, %r93, 23;
	mov.b32 	%f520, %r94;
	ex2.approx.ftz.f32 	%f521, %f519;
	mul.f32 	%f522, %f521, %f520;
	mov.f32 	%f523, 0f3F800000;
	sub.f32 	%f524, %f523, %f522;
	div.rn.f32 	%f525, %f509, %f524;
	sub.f32 	%f526, %f523, %f54;
	add.f32 	%f527, %f53, 0f42820000;
	div.rn.f32 	%f528, %f527, 0fC1900000;
	fma.rn.f32 	%f529, %f528, 0f3BBB989D, 0f3F000000;
	cvt.sat.f32.f32 	%f530, %f529;
	fma.rm.f32 	%f531, %f530, %f514, %f513;
	add.f32 	%f532, %f531, 0fCB40007F;
	neg.f32 	%f533, %f532;
	fma.rn.f32 	%f534, %f528, 0f3FB8AA3B, %f533;
	fma.rn.f32 	%f535, %f528, 0f32A57060, %f534;
	mov.b32 	%r95, %f531;
	shl.b32 	%r96, %r95, 23;
	mov.b32 	%f536, %r96;
	ex2.approx.ftz.f32 	%f537, %f535;
	mul.f32 	%f538, %f537, %f536;
	mul.f32 	%f539, %f538, 0fC0800000;
	mul.f32 	%f540, %f54, %f539;
	fma.rn.f32 	%f71, %f526, %f525, %f540;
	div.rn.f32 	%f541, %f527, 0fC1A00000;
	fma.rn.f32 	%f542, %f541, 0f3BBB989D, 0f3F000000;
	cvt.sat.f32.f32 	%f543, %f542;
	fma.rm.f32 	%f544, %f543, %f514, %f513;
	add.f32 	%f545, %f544, 0fCB40007F;
	neg.f32 	%f546, %f545;
	fma.rn.f32 	%f547, %f541, 0f3FB8AA3B, %f546;
	fma.rn.f32 	%f548, %f541, 0f32A57060, %f547;
	mov.b32 	%r97, %f544;
	shl.b32 	%r98, %r97, 23;
	mov.b32 	%f549, %r98;
	ex2.approx.ftz.f32 	%f550, %f548;
	mul.f32 	%f551, %f550, %f549;
	mul.f32 	%f552, %f551, 0f3D8F5C29;
	sub.f32 	%f553, %f523, %f55;
	mul.f32 	%f554, %f553, %f552;
	add.f32 	%f555, %f53, 0f420C0000;
	div.rn.f32 	%f556, %f555, 0fC1200000;
	fma.rn.f32 	%f557, %f556, 0f3BBB989D, 0f3F000000;
	cvt.sat.f32.f32 	%f558, %f557;
	fma.rm.f32 	%f559, %f558, %f514, %f513;
	add.f32 	%f560, %f559, 0fCB40007F;
	neg.f32 	%f561, %f560;
	fma.rn.f32 	%f562, %f556, 0f3FB8AA3B, %f561;
	fma.rn.f32 	%f563, %f556, 0f32A57060, %f562;
	mov.b32 	%r99, %f559;
	shl.b32 	%r100, %r99, 23;
	mov.b32 	%f564, %r100;
	ex2.approx.ftz.f32 	%f565, %f563;
	fma.rn.f32 	%f566, %f565, %f564, 0f3F800000;
	rcp.rn.f32 	%f567, %f566;
	mul.f32 	%f568, %f55, %f567;
	sub.f32 	%f72, %f554, %f568;
	add.f32 	%f569, %f53, 0f425C0000;
	mul.f32 	%f570, %f569, 0f3C23D70A;
	div.rn.f32 	%f571, %f569, 0fC1200000;
	fma.rn.f32 	%f572, %f571, 0f3BBB989D, 0f3F000000;
	cvt.sat.f32.f32 	%f573, %f572;
	fma.rm.f32 	%f574, %f573, %f514, %f513;
	add.f32 	%f575, %f574, 0fCB40007F;
	neg.f32 	%f576, %f575;
	fma.rn.f32 	%f577, %f571, 0f3FB8AA3B, %f576;
	fma.rn.f32 	%f578, %f571, 0f32A57060, %f577;
	mov.b32 	%r101, %f574;
	shl.b32 	%r102, %r101, 23;
	mov.b32 	%f579, %r102;
	ex2.approx.ftz.f32 	%f580, %f578;
	mul.f32 	%f581, %f580, %f579;
	sub.f32 	%f582, %f523, %f581;
	div.rn.f32 	%f583, %f570, %f582;
	sub.f32 	%f584, %f523, %f56;
	div.rn.f32 	%f585, %f527, 0fC2A00000;
	fma.rn.f32 	%f586, %f585, 0f3BBB989D, 0f3F000000;
	cvt.sat.f32.f32 	%f587, %f586;
	fma.rm.f32 	%f588, %f587, %f514, %f513;
	add.f32 	%f589, %f588, 0fCB40007F;
	neg.f32 	%f590, %f589;
	fma.rn.f32 	%f591, %f585, 0f3FB8AA3B, %f590;
	fma.rn.f32 	%f592, %f585, 0f32A57060, %f591;
	mov.b32 	%r103, %f588;
	shl.b32 	%r104, %r103, 23;
	mov.b32 	%f593, %r104;
	ex2.approx.ftz.f32 	%f594, %f592;
	mul.f32 	%f595, %f594, %f593;
	mul.f32 	%f596, %f595, 0fBE000000;
	mul.f32 	%f597, %f56, %f596;
	fma.rn.f32 	%f73, %f584, %f583, %f597;
	fma.rn.f32 	%f74, %f91, %f70, %f1;
	fma.rn.f32 	%f75, %f91, %f71, %f2;
	fma.rn.f32 	%f76, %f91, %f72, %f3;
	fma.rn.f32 	%f77, %f91, %f73, %f4;
	mov.f32 	%f821, 0f00000000;
	@%p11 bra 	$L__BB0_53;
	and.b32  	%r47, %r62, 15;
	setp.lt.u32 	%p30, %r62, 16;
	mov.f32 	%f821, 0f00000000;
	mov.b32 	%r135, 0;
	@%p30 bra 	$L__BB0_44;
	and.b32  	%r135, %r62, 2147483632;
	neg.s32 	%r133, %r135;
	add.s64 	%rd82, %rd1, 32;
	mov.f32 	%f821, 0f00000000;
$L__BB0_43:
	.pragma "nounroll";
	ld.global.f32 	%f601, [%rd82+-32];
	add.f32 	%f602, %f821, %f601;
	ld.global.f32 	%f603, [%rd82+-28];
	add.f32 	%f604, %f602, %f603;
	ld.global.f32 	%f605, [%rd82+-24];
	add.f32 	%f606, %f604, %f605;
	ld.global.f32 	%f607, [%rd82+-20];
	add.f32 	%f608, %f606, %f607;
	ld.global.f32 	%f609, [%rd82+-16];
	add.f32 	%f610, %f608, %f609;
	ld.global.f32 	%f611, [%rd82+-12];
	add.f32 	%f612, %f610, %f611;
	ld.global.f32 	%f613, [%rd82+-8];
	add.f32 	%f614, %f612, %f613;
	ld.global.f32 	%f615, [%rd82+-4];
	add.f32 	%f616, %f614, %f615;
	ld.global.f32 	%f617, [%rd82];
	add.f32 	%f618, %f616, %f617;
	ld.global.f32 	%f619, [%rd82+4];
	add.f32 	%f620, %f618, %f619;
	ld.global.f32 	%f621, [%rd82+8];
	add.f32 	%f622, %f620, %f621;
	ld.global.f32 	%f623, [%rd82+12];
	add.f32 	%f624, %f622, %f623;
	ld.global.f32 	%f625, [%rd82+16];
	add.f32 	%f626, %f624, %f625;
	ld.global.f32 	%f627, [%rd82+20];
	add.f32 	%f628, %f626, %f627;
	ld.global.f32 	%f629, [%rd82+24];
	add.f32 	%f630, %f628, %f629;
	ld.global.f32 	%f631, [%rd82+28];
	add.f32 	%f821, %f630, %f631;
	add.s32 	%r133, %r133, 16;
	add.s64 	%rd82, %rd82, 64;
	setp.ne.s32 	%p31, %r133, 0;
	@%p31 bra 	$L__BB0_43;
$L__BB0_44:
	setp.eq.s32 	%p32, %r47, 0;
	@%p32 bra 	$L__BB0_53;
	and.b32  	%r53, %r62, 7;
	setp.lt.u32 	%p33, %r47, 8;
	@%p33 bra 	$L__BB0_47;
	mul.wide.u32 	%rd60, %r135, 4;
	add.s64 	%rd61, %rd1, %rd60;
	ld.global.f32 	%f633, [%rd61];
	add.f32 	%f634, %f821, %f633;
	ld.global.f32 	%f635, [%rd61+4];
	add.f32 	%f636, %f634, %f635;
	ld.global.f32 	%f637, [%rd61+8];
	add.f32 	%f638, %f636, %f637;
	ld.global.f32 	%f639, [%rd61+12];
	add.f32 	%f640, %f638, %f639;
	ld.global.f32 	%f641, [%rd61+16];
	add.f32 	%f642, %f640, %f641;
	ld.global.f32 	%f643, [%rd61+20];
	add.f32 	%f644, %f642, %f643;
	ld.global.f32 	%f645, [%rd61+24];
	add.f32 	%f646, %f644, %f645;
	ld.global.f32 	%f647, [%rd61+28];
	add.f32 	%f821, %f646, %f647;
	add.s32 	%r135, %r135, 8;
$L__BB0_47:
	setp.eq.s32 	%p34, %r53, 0;
	@%p34 bra 	$L__BB0_53;
	and.b32  	%r56, %r62, 3;
	setp.lt.u32 	%p35, %r53, 4;
	@%p35 bra 	$L__BB0_50;
	mul.wide.u32 	%rd62, %r135, 4;
	add.s64 	%rd63, %rd1, %rd62;
	ld.global.f32 	%f649, [%rd63];
	add.f32 	%f650, %f821, %f649;
	ld.global.f32 	%f651, [%rd63+4];
	add.f32 	%f652, %f650, %f651;
	ld.global.f32 	%f653, [%rd63+8];
	add.f32 	%f654, %f652, %f653;
	ld.global.f32 	%f655, [%rd63+12];
	add.f32 	%f821, %f654, %f655;
	add.s32 	%r135, %r135, 4;
$L__BB0_50:
	setp.eq.s32 	%p36, %r56, 0;
	@%p36 bra 	$L__BB0_53;
	mul.wide.u32 	%rd64, %r135, 4;
	add.s64 	%rd83, %rd1, %rd64;
	neg.s32 	%r137, %r56;
$L__BB0_52:
	.pragma "nounroll";
	ld.global.f32 	%f656, [%rd83];
	add.f32 	%f821, %f821, %f656;
	add.s64 	%rd83, %rd83, 4;
	add.s32 	%r137, %r137, 1;
	setp.ne.s32 	%p37, %r137, 0;
	@%p37 bra 	$L__BB0_52;
$L__BB0_53:
	ld.param.u64 	%rd75, [_Z11hh_rk4_stepPKfS0_S0_S0_PfS1_S1_S1_S0_iff_param_6];
	ld.param.u64 	%rd74, [_Z11hh_rk4_stepPKfS0_S0_S0_PfS1_S1_S1_S0_iff_param_4];
	mul.f32 	%f657, %f74, %f19;
	sub.f32 	%f658, %f821, %f657;
	mul.f32 	%f659, %f75, %f20;
	mul.f32 	%f660, %f75, %f659;
	mul.f32 	%f661, %f75, %f660;
	mul.f32 	%f662, %f76, %f661;
	sub.f32 	%f663, %f74, %f21;
	mul.f32 	%f664, %f77, %f22;
	mul.f32 	%f665, %f77, %f664;
	mul.f32 	%f666, %f77, %f665;
	mul.f32 	%f667, %f77, %f666;
	sub.f32 	%f668, %f74, %f23;
	mul.f32 	%f669, %f668, %f667;
	sub.f32 	%f670, %f74, %f25;
	fma.rn.f32 	%f671, %f663, %f662, %f669;
	fma.rn.f32 	%f672, %f24, %f670, %f671;
	sub.f32 	%f673, %f5, %f672;
	fma.rn.f32 	%f674, %f92, %f658, %f673;
	div.rn.f32 	%f675, %f674, %f26;
	add.f32 	%f676, %f74, 0f42200000;
	mul.f32 	%f677, %f676, 0f3DCCCCCD;
	div.rn.f32 	%f678, %f676, 0fC1200000;
	fma.rn.f32 	%f679, %f678, 0f3BBB989D, 0f3F000000;
	cvt.sat.f32.f32 	%f680, %f679;
	mov.f32 	%f681, 0f4B400001;
	mov.f32 	%f682, 0f437C0000;
	fma.rm.f32 	%f683, %f680, %f682, %f681;
	add.f32 	%f684, %f683, 0fCB40007F;
	neg.f32 	%f685, %f684;
	fma.rn.f32 	%f686, %f678, 0f3FB8AA3B, %f685;
	fma.rn.f32 	%f687, %f678, 0f32A57060, %f686;
	mov.b32 	%r106, %f683;
	shl.b32 	%r107, %r106, 23;
	mov.b32 	%f688, %r107;
	ex2.approx.ftz.f32 	%f689, %f687;
	mul.f32 	%f690, %f689, %f688;
	mov.f32 	%f691, 0f3F800000;
	sub.f32 	%f692, %f691, %f690;
	div.rn.f32 	%f693, %f677, %f692;
	sub.f32 	%f694, %f691, %f75;
	add.f32 	%f695, %f74, 0f42820000;
	div.rn.f32 	%f696, %f695, 0fC1900000;
	fma.rn.f32 	%f697, %f696, 0f3BBB989D, 0f3F000000;
	cvt.sat.f32.f32 	%f698, %f697;
	fma.rm.f32 	%f699, %f698, %f682, %f681;
	add.f32 	%f700, %f699, 0fCB40007F;
	neg.f32 	%f701, %f700;
	fma.rn.f32 	%f702, %f696, 0f3FB8AA3B, %f701;
	fma.rn.f32 	%f703, %f696, 0f32A57060, %f702;
	mov.b32 	%r108, %f699;
	shl.b32 	%r109, %r108, 23;
	mov.b32 	%f704, %r109;
	ex2.approx.ftz.f32 	%f705, %f703;
	mul.f32 	%f706, %f705, %f704;
	mul.f32 	%f707, %f706, 0fC0800000;
	mul.f32 	%f708, %f75, %f707;
	fma.rn.f32 	%f709, %f694, %f693, %f708;
	div.rn.f32 	%f710, %f695, 0fC1A00000;
	fma.rn.f32 	%f711, %f710, 0f3BBB989D, 0f3F000000;
	cvt.sat.f32.f32 	%f712, %f711;
	fma.rm.f32 	%f713, %f712, %f682, %f681;
	add.f32 	%f714, %f713, 0fCB40007F;
	neg.f32 	%f715, %f714;
	fma.rn.f32 	%f716, %f710, 0f3FB8AA3B, %f715;
	fma.rn.f32 	%f717, %f710, 0f32A57060, %f716;
	mov.b32 	%r110, %f713;
	shl.b32 	%r111, %r110, 23;
	mov.b32 	%f718, %r111;
	ex2.approx.ftz.f32 	%f719, %f717;
	mul.f32 	%f720, %f719, %f718;
	mul.f32 	%f721, %f720, 0f3D8F5C29;
	sub.f32 	%f722, %f691, %f76;
	mul.f32 	%f723, %f722, %f721;
	add.f32 	%f724, %f74, 0f420C0000;
	div.rn.f32 	%f725, %f724, 0fC1200000;
	fma.rn.f32 	%f726, %f725, 0f3BBB989D, 0f3F000000;
	cvt.sat.f32.f32 	%f727, %f726;
	fma.rm.f32 	%f728, %f727, %f682, %f681;
	add.f32 	%f729, %f728, 0fCB40007F;
	neg.f32 	%f730, %f729;
	fma.rn.f32 	%f731, %f725, 0f3FB8AA3B, %f730;
	fma.rn.f32 	%f732, %f725, 0f32A57060, %f731;
	mov.b32 	%r112, %f728;
	shl.b32 	%r113, %r112, 23;
	mov.b32 	%f733, %r113;
	ex2.approx.ftz.f32 	%f734, %f732;
	fma.rn.f32 	%f735, %f734, %f733, 0f3F800000;
	rcp.rn.f32 	%f736, %f735;
	mul.f32 	%f737, %f76, %f736;
	sub.f32 	%f738, %f723, %f737;
	add.f32 	%f739, %f74, 0f425C0000;
	mul.f32 	%f740, %f739, 0f3C23D70A;
	div.rn.f32 	%f741, %f739, 0fC1200000;
	fma.rn.f32 	%f742, %f741, 0f3BBB989D, 0f3F000000;
	cvt.sat.f32.f32 	%f743, %f742;
	fma.rm.f32 	%f744, %f743, %f682, %f681;
	add.f32 	%f745, %f744, 0fCB40007F;
	neg.f32 	%f746, %f745;
	fma.rn.f32 	%f747, %f741, 0f3FB8AA3B, %f746;
	fma.rn.f32 	%f748, %f741, 0f32A57060, %f747;
	mov.b32 	%r114, %f744;
	shl.b32 	%r115, %r114, 23;
	mov.b32 	%f749, %r115;
	ex2.approx.ftz.f32 	%f750, %f748;
	mul.f32 	%f751, %f750, %f749;
	sub.f32 	%f752, %f691, %f751;
	div.rn.f32 	%f753, %f740, %f752;
	sub.f32 	%f754, %f691, %f77;
	div.rn.f32 	%f755, %f695, 0fC2A00000;
	fma.rn.f32 	%f756, %f755, 0f3BBB989D, 0f3F000000;
	cvt.sat.f32.f32 	%f757, %f756;
	fma.rm.f32 	%f758, %f757, %f682, %f681;
	add.f32 	%f759, %f758, 0fCB40007F;
	neg.f32 	%f760, %f759;
	fma.rn.f32 	%f761, %f755, 0f3FB8AA3B, %f760;
	fma.rn.f32 	%f762, %f755, 0f32A57060, %f761;
	mov.b32 	%r116, %f758;
	shl.b32 	%r117, %r116, 23;
	mov.b32 	%f763, %r117;
	ex2.approx.ftz.f32 	%f764, %f762;
	mul.f32 	%f765, %f764, %f763;
	mul.f32 	%f766, %f765, 0fBE000000;
	mul.f32 	%f767, %f77, %f766;
	fma.rn.f32 	%f768, %f754, %f753, %f767;
	div.rn.f32 	%f769, %f91, 0f40C00000;
	fma.rn.f32 	%f770, %f49, 0f40000000, %f27;
	fma.rn.f32 	%f771, %f70, 0f40000000, %f770;
	add.f32 	%f772, %f771, %f675;
	fma.rn.f32 	%f773, %f769, %f772, %f1;
	cvta.to.global.u64 	%rd65, %rd74;
	mul.wide.s32 	%rd66, %r1, 4;
	add.s64 	%rd67, %rd65, %rd66;
	st.global.f32 	[%rd67], %f773;
	fma.rn.f32 	%f774, %f50, 0f40000000, %f28;
	fma.rn.f32 	%f775, %f71, 0f40000000, %f774;
	add.f32 	%f776, %f775, %f709;
	fma.rn.f32 	%f777, %f769, %f776, %f2;
	cvta.to.global.u64 	%rd68, %rd30;
	add.s64 	%rd69, %rd68, %rd66;
	st.global.f32 	[%rd69], %f777;
	fma.rn.f32 	%f778, %f51, 0f40000000, %f29;
	fma.rn.f32 	%f779, %f72, 0f40000000, %f778;
	add.f32 	%f780, %f779, %f738;
	fma.rn.f32 	%f781, %f769, %f780, %f3;
	cvta.to.global.u64 	%rd70, %rd75;
	add.s64 	%rd71, %rd70, %rd66;
	st.global.f32 	[%rd71], %f781;
	fma.rn.f32 	%f782, %f52, 0f40000000, %f30;
	fma.rn.f32 	%f783, %f73, 0f40000000, %f782;
	add.f32 	%f784, %f783, %f768;
	fma.rn.f32 	%f785, %f769, %f784, %f4;
	cvta.to.global.u64 	%rd72, %rd32;
	add.s64 	%rd73, %rd72, %rd66;
	st.global.f32 	[%rd73], %f785;
$L__BB0_54:
	ret;

}


// ===== COMPILED SASS (sm_100) =====

	.target	sm_100

	.elftype	@"ET_EXEC"


//--------------------- .note.nv.tkinfo           --------------------------
	.section	.note.nv.tkinfo,"",@"SHT_NOTE"
	.sectionflags	@"SHF_NOTE_NV_TKINFO"
	.tkinfo
        /*0018*/ 	.word	0x00000002
        /*0030*/ 	.string	""
        /*0030*/ 	.string	"ptxas"
        /*0030*/ 	.string	"Cuda compilation tools, release 13.0, V13.0.88"
        /*0030*/ 	.string	"Build cuda_13.0.r13.0/compiler.36424714_0"
        /*0030*/ 	.string	"-arch sm_100 -m 64 "



//--------------------- .note.nv.cuinfo           --------------------------
	.section	.note.nv.cuinfo,"",@"SHT_NOTE"
	.sectionflags	@"SHF_NOTE_NV_CUINFO"
        /*0018*/ 	.short	0x0002
        /*001a*/ 	.short	0x0064
        /*001c*/ 	.short	0x0082
	.zero		2


//--------------------- .nv.info                  --------------------------
	.section	.nv.info,"",@"SHT_CUDA_INFO"
	.align	4


	//----- nvinfo : EIATTR_REGCOUNT
	.align		4
        /*0000*/ 	.byte	0x04, 0x2f
        /*0002*/ 	.short	(.L_8 - .L_7)
	.align		4
.L_7:
        /*0004*/ 	.word	index@(_Z11hh_rk4_stepPKfS0_S0_S0_PfS1_S1_S1_S0_iff)
        /*0008*/ 	.word	0x00000027


	//----- nvinfo : EIATTR_FRAME_SIZE
	.align		4
.L_8:
        /*000c*/ 	.byte	0x04, 0x11
        /*000e*/ 	.short	(.L_10 - .L_9)
	.align		4
.L_9:
        /*0010*/ 	.word	index@($__internal_1_$__cuda_sm3x_div_rn_noftz_f32_slowpath)
        /*0014*/ 	.word	0x00000000


	//----- nvinfo : EIATTR_FRAME_SIZE
	.align		4
.L_10:
        /*0018*/ 	.byte	0x04, 0x11
        /*001a*/ 	.short	(.L_12 - .L_11)
	.align		4
.L_11:
        /*001c*/ 	.word	index@($__internal_0_$__cuda_sm20_rcp_rn_f32_slowpath)
        /*0020*/ 	.word	0x00000000


	//----- nvinfo : EIATTR_FRAME_SIZE
	.align		4
.L_12:
        /*0024*/ 	.byte	0x04, 0x11
        /*0026*/ 	.short	(.L_14 - .L_13)
	.align		4
.L_13:
        /*0028*/ 	.word	index@(_Z11hh_rk4_stepPKfS0_S0_S0_PfS1_S1_S1_S0_iff)
        /*002c*/ 	.word	0x00000000


	//----- nvinfo : EIATTR_MIN_STACK_SIZE
	.align		4
.L_14:
        /*0030*/ 	.byte	0x04, 0x12
        /*0032*/ 	.short	(.L_16 - .L_15)
	.align		4
.L_15:
        /*0034*/ 	.word	index@(_Z11hh_rk4_stepPKfS0_S0_S0_PfS1_S1_S1_S0_iff)
        /*0038*/ 	.word	0x00000000
.L_16:


//--------------------- .nv.compat                --------------------------
	.section	.nv.compat,"",@"SHT_CUDA_COMPAT_INFO"
	.align	4
        /*0000*/ 	.byte	0x02, 0x09, 0x00, 0x00, 0x02, 0x02, 0x01, 0x00, 0x02, 0x05, 0x05, 0x00, 0x03, 0x07, 0x01, 0x01
        /*0010*/ 	.byte	0x02, 0x03, 0x00, 0x00, 0x02, 0x06, 0x01, 0x00, 0x04, 0x0b, 0x08, 0x00, 0x01, 0x00, 0x00, 0x00
        /*0020*/ 	.byte	0x00, 0x00, 0x00, 0x00


//--------------------- .nv.info._Z11hh_rk4_stepPKfS0_S0_S0_PfS1_S1_S1_S0_iff --------------------------
	.section	.nv.info._Z11hh_rk4_stepPKfS0_S0_S0_PfS1_S1_S1_S0_iff,"",@"SHT_CUDA_INFO"
	.sectionflags	@""
	.align	4


	//----- nvinfo : EIATTR_CUDA_API_VERSION
	.align		4
        /*0000*/ 	.byte	0x04, 0x37
        /*0002*/ 	.short	(.L_18 - .L_17)
.L_17:
        /*0004*/ 	.word	0x00000082


	//----- nvinfo : EIATTR_KPARAM_INFO
	.align		4
.L_18:
        /*0008*/ 	.byte	0x04, 0x17
        /*000a*/ 	.short	(.L_20 - .L_19)
.L_19:
        /*000c*/ 	.word	0x00000000
        /*0010*/ 	.short	0x000b
        /*0012*/ 	.short	0x0050
        /*0014*/ 	.byte	0x00, 0xf0, 0x11, 0x00


	//----- nvinfo : EIATTR_KPARAM_INFO
	.align		4
.L_20:
        /*0018*/ 	.byte	0x04, 0x17
        /*001a*/ 	.short	(.L_22 - .L_21)
.L_21:
        /*001c*/ 	.word	0x00000000
        /*0020*/ 	.short	0x000a
        /*0022*/ 	.short	0x004c
        /*0024*/ 	.byte	0x00, 0xf0, 0x11, 0x00


	//----- nvinfo : EIATTR_KPARAM_INFO
	.align		4
.L_22:
        /*0028*/ 	.byte	0x04, 0x17
        /*002a*/ 	.short	(.L_24 - .L_23)
.L_23:
        /*002c*/ 	.word	0x00000000
        /*0030*/ 	.short	0x0009
        /*0032*/ 	.short	0x0048
        /*0034*/ 	.byte	0x00, 0xf0, 0x11, 0x00


	//----- nvinfo : EIATTR_KPARAM_INFO
	.align		4
.L_24:
        /*0038*/ 	.byte	0x04, 0x17
        /*003a*/ 	.short	(.L_26 - .L_25)
.L_25:
        /*003c*/ 	.word	0x00000000
        /*0040*/ 	.short	0x0008
        /*0042*/ 	.short	0x0040
        /*0044*/ 	.byte	0x00, 0xf5, 0x21, 0x00


	//----- nvinfo : EIATTR_KPARAM_INFO
	.align		4
.L_26:
        /*0048*/ 	.byte	0x04, 0x17
        /*004a*/ 	.short	(.L_28 - .L_27)
.L_27:
        /*004c*/ 	.word	0x00000000
        /*0050*/ 	.short	0x0007
        /*0052*/ 	.short	0x0038
        /*0054*/ 	.byte	0x00, 0xf5, 0x21, 0x00


	//----- nvinfo : EIATTR_KPARAM_INFO
	.align		4
.L_28:
        /*0058*/ 	.byte	0x04, 0x17
        /*005a*/ 	.short	(.L_30 - .L_29)
.L_29:
        /*005c*/ 	.word	0x00000000
        /*0060*/ 	.short	0x0006
        /*0062*/ 	.short	0x0030
        /*0064*/ 	.byte	0x00, 0xf5, 0x21, 0x00


	//----- nvinfo : EIATTR_KPARAM_INFO
	.align		4
.L_30:
        /*0068*/ 	.byte	0x04, 0x17
        /*006a*/ 	.short	(.L_32 - .L_31)
.L_31:
        /*006c*/ 	.word	0x00000000
        /*0070*/ 	.short	0x0005
        /*0072*/ 	.short	0x0028
        /*0074*/ 	.byte	0x00, 0xf5, 0x21, 0x00


	//----- nvinfo : EIATTR_KPARAM_INFO
	.align		4
.L_32:
        /*0078*/ 	.byte	0x04, 0x17
        /*007a*/ 	.short	(.L_34 - .L_33)
.L_33:
        /*007c*/ 	.word	0x00000000
        /*0080*/ 	.short	0x0004
        /*0082*/ 	.short	0x0020
        /*0084*/ 	.byte	0x00, 0xf5, 0x21, 0x00


	//----- nvinfo : EIATTR_KPARAM_INFO
	.align		4
.L_34:
        /*0088*/ 	.byte	0x04, 0x17
        /*008a*/ 	.short	(.L_36 - .L_35)
.L_35:
        /*008c*/ 	.word	0x00000000
        /*0090*/ 	.short	0x0003
        /*0092*/ 	.short	0x0018
        /*0094*/ 	.byte	0x00, 0xf5, 0x21, 0x00


	//----- nvinfo : EIATTR_KPARAM_INFO
	.align		4
.L_36:
        /*0098*/ 	.byte	0x04, 0x17
        /*009a*/ 	.short	(.L_38 - .L_37)
.L_37:
        /*009c*/ 	.word	0x00000000
        /*00a0*/ 	.short	0x0002
        /*00a2*/ 	.short	0x0010
        /*00a4*/ 	.byte	0x00, 0xf5, 0x21, 0x00


	//----- nvinfo : EIATTR_KPARAM_INFO
	.align		4
.L_38:
        /*00a8*/ 	.byte	0x04, 0x17
        /*00aa*/ 	.short	(.L_40 - .L_39)
.L_39:
        /*00ac*/ 	.word	0x00000000
        /*00b0*/ 	.short	0x0001
        /*00b2*/ 	.short	0x0008
        /*00b4*/ 	.byte	0x00, 0xf5, 0x21, 0x00


	//----- nvinfo : EIATTR_KPARAM_INFO
	.align		4
.L_40:
        /*00b8*/ 	.byte	0x04, 0x17
        /*00ba*/ 	.short	(.L_42 - .L_41)
.L_41:
        /*00bc*/ 	.word	0x00000000
        /*00c0*/ 	.short	0x0000
        /*00c2*/ 	.short	0x0000
        /*00c4*/ 	.byte	0x00, 0xf5, 0x21, 0x00


	//----- nvinfo : EIATTR_SPARSE_MMA_MASK
	.align		4
.L_42:
        /*00c8*/ 	.byte	0x03, 0x50
        /*00ca*/ 	.short	0x0000


	//----- nvinfo : EIATTR_MAXREG_COUNT
	.align		4
        /*00cc*/ 	.byte	0x03, 0x1b
        /*00ce*/ 	.short	0x00ff


	//----- nvinfo : EIATTR_MERCURY_ISA_VERSION
	.align		4
        /*00d0*/ 	.byte	0x03, 0x5f
        /*00d2*/ 	.short	0x0101


	//----- nvinfo : EIATTR_VRC_CTA_INIT_COUNT
	.align		4
        /*00d4*/ 	.byte	0x02, 0x4a
	.zero		1
	.zero		1


	//----- nvinfo : EIATTR_EXIT_INSTR_OFFSETS
	.align		4
        /*00d8*/ 	.byte	0x04, 0x1c
        /*00da*/ 	.short	(.L_44 - .L_43)


	//   ....[0]....
.L_43:
        /*00dc*/ 	.word	0x00000070


	//   ....[1]....
        /*00e0*/ 	.word	0x00005dc0


	//----- nvinfo : EIATTR_CRS_STACK_SIZE
	.align		4
.L_44:
        /*00e4*/ 	.byte	0x04, 0x1e
        /*00e6*/ 	.short	(.L_46 - .L_45)
.L_45:
        /*00e8*/ 	.word	0x00000000


	//----- nvinfo : EIATTR_CBANK_PARAM_SIZE
	.align		4
.L_46:
        /*00ec*/ 	.byte	0x03, 0x19
        /*00ee*/ 	.short	0x0054


	//----- nvinfo : EIATTR_PARAM_CBANK
	.align		4
        /*00f0*/ 	.byte	0x04, 0x0a
        /*00f2*/ 	.short	(.L_48 - .L_47)
	.align		4
.L_47:
        /*00f4*/ 	.word	index@(.nv.constant0._Z11hh_rk4_stepPKfS0_S0_S0_PfS1_S1_S1_S0_iff)
        /*00f8*/ 	.short	0x0380
        /*00fa*/ 	.short	0x0054


	//----- nvinfo : EIATTR_SW_WAR
	.align		4
.L_48:
        /*00fc*/ 	.byte	0x04, 0x36
        /*00fe*/ 	.short	(.L_50 - .L_49)
.L_49:
        /*0100*/ 	.word	0x00000008
.L_50:


//--------------------- .nv.callgraph             --------------------------
	.section	.nv.callgraph,"",@"SHT_CUDA_CALLGRAPH"
	.align	4
	.sectionentsize	8
	.align		4
        /*0000*/ 	.word	0x00000000
	.align		4
        /*0004*/ 	.word	0xffffffff
	.align		4
        /*0008*/ 	.word	0x00000000
	.align		4
        /*000c*/ 	.word	0xfffffffe
	.align		4
        /*0010*/ 	.word	0x00000000
	.align		4
        /*0014*/ 	.word	0xfffffffd
	.align		4
        /*0018*/ 	.word	0x00000000
	.align		4
        /*001c*/ 	.word	0xfffffffc


//--------------------- .nv.constant3             --------------------------
	.section	.nv.constant3,"a",@progbits
	.align	4
.nv.constant3:
	.type		C_m,@object
	.size		C_m,(g_Na - C_m)
C_m:
        /*0000*/ 	.byte	0x00, 0x00, 0x80, 0x3f
	.type		g_Na,@object
	.size		g_Na,(g_K - g_Na)
g_Na:
        /*0004*/ 	.byte	0x00, 0x00, 0xf0, 0x42
	.type		g_K,@object
	.size		g_K,(g_L - g_K)
g_K:
        /*0008*/ 	.byte	0x00, 0x00, 0x10, 0x42
	.type		g_L,@object
	.size		g_L,(E_Na - g_L)
g_L:
        /*000c*/ 	.byte	0x9a, 0x99, 0x99, 0x3e
	.type		E_Na,@object
	.size		E_Na,(E_K - E_Na)
E_Na:
        /*0010*/ 	.byte	0x00, 0x00, 0x48, 0x42
	.type		E_K,@object
	.size		E_K,(E_L - E_K)
E_K:
        /*0014*/ 	.byte	0x00, 0x00, 0x9a, 0xc2
	.type		E_L,@object
	.size		E_L,(.L_6 - E_L)
E_L:
        /*0018*/ 	.byte	0x4a, 0x8c, 0x59, 0xc2
.L_6:


//--------------------- .text._Z11hh_rk4_stepPKfS0_S0_S0_PfS1_S1_S1_S0_iff --------------------------
	.section	.text._Z11hh_rk4_stepPKfS0_S0_S0_PfS1_S1_S1_S0_iff,"ax",@progbits
	.align	128
        .global         _Z11hh_rk4_stepPKfS0_S0_S0_PfS1_S1_S1_S0_iff
        .type           _Z11hh_rk4_stepPKfS0_S0_S0_PfS1_S1_S1_S0_iff,@function
        .size           _Z11hh_rk4_stepPKfS0_S0_S0_PfS1_S1_S1_S0_iff,(.L_x_126 - _Z11hh_rk4_stepPKfS0_S0_S0_PfS1_S1_S1_S0_iff)
        .other          _Z11hh_rk4_stepPKfS0_S0_S0_PfS1_S1_S1_S0_iff,@"STO_CUDA_ENTRY STV_DEFAULT"
_Z11hh_rk4_stepPKfS0_S0_S0_PfS1_S1_S1_S0_iff:
.text._Z11hh_rk4_stepPKfS0_S0_S0_PfS1_S1_S1_S0_iff:
[----:B------:R-:W-:Y:S01]  /*0000*/  LDC R1, c[0x0][0x37c] ;  /* 0x0000df00ff017b82 */ /* 0x000fe20000000800 */
[----:B------:R-:W0:Y:S07]  /*0010*/  S2R R3, SR_TID.X ;  /* 0x0000000000037919 */ /* 0x000e2e0000002100 */
[----:B------:R-:W0:Y:S01]  /*0020*/  S2UR UR4, SR_CTAID.X ;  /* 0x00000000000479c3 */ /* 0x000e220000002500 */
[----:B------:R-:W1:Y:S07]  /*0030*/  LDCU UR11, c[0x0][0x3c8] ;  /* 0x00007900ff0b77ac */ /* 0x000e6e0008000800 */
[----:B------:R-:W0:Y:S02]  /*0040*/  LDC R2, c[0x0][0x360] ;  /* 0x0000d800ff027b82 */ /* 0x000e240000000800 */
[----:B0-----:R-:W-:-:S05]  /*0050*/  IMAD R2, R2, UR4, R3 ;  /* 0x0000000402027c24 */ /* 0x001fca000f8e0203 */
[----:B-1----:R-:W-:-:S13]  /*0060*/  ISETP.GE.AND P0, PT, R2, UR11, PT ;  /* 0x0000000b02007c0c */ /* 0x002fda000bf06270 */
[----:B------:R-:W-:Y:S05]  /*0070*/  @P0 EXIT ;  /* 0x000000000000094d */ /* 0x000fea0003800000 */
[----:B------:R-:W0:Y:S01]  /*0080*/  LDC.64 R28, c[0x0][0x3c0] ;  /* 0x0000f000ff1c7b82 */ /* 0x000e220000000a00 */
[----:B------:R-:W1:Y:S07]  /*0090*/  LDCU.64 UR8, c[0x0][0x358] ;  /* 0x00006b00ff0877ac */ /* 0x000e6e0008000a00 */
[----:B------:R-:W2:Y:S08]  /*00a0*/  LDC.64 R12, c[0x0][0x388] ;  /* 0x0000e200ff0c7b82 */ /* 0x000eb00000000a00 */
[----:B------:R-:W3:Y:S08]  /*00b0*/  LDC.64 R14, c[0x0][0x390] ;  /* 0x0000e400ff0e7b82 */ /* 0x000ef00000000a00 */
[----:B------:R-:W4:Y:S01]  /*00c0*/  LDC.64 R16, c[0x0][0x398] ;  /* 0x0000e600ff107b82 */ /* 0x000f220000000a00 */
[----:B0-----:R-:W-:-:S06]  /*00d0*/  IMAD.WIDE R28, R2, 0x4, R28 ;  /* 0x00000004021c7825 */ /* 0x001fcc00078e021c */
[----:B-1----:R0:W5:Y:S01]  /*00e0*/  LDG.E R28, desc[UR8][R28.64] ;  /* 0x000000081c1c7981 */ /* 0x002162000c1e1900 */
[----:B------:R-:W1:Y:S01]  /*00f0*/  LDC.64 R8, c[0x0][0x380] ;  /* 0x0000e000ff087b82 */ /* 0x000e620000000a00 */
[----:B--2---:R-:W-:-:S05]  /*0100*/  IMAD.WIDE R12, R2, 0x4, R12 ;  /* 0x00000004020c7825 */ /* 0x004fca00078e020c */
[----:B------:R0:W5:Y:S01]  /*0110*/  LDG.E R4, desc[UR8][R12.64] ;  /* 0x000000080c047981 */ /* 0x000162000c1e1900 */
[----:B---3--:R-:W-:-:S05]  /*0120*/  IMAD.WIDE R14, R2, 0x4, R14 ;  /* 0x00000004020e7825 */ /* 0x008fca00078e020e */
[----:B------:R0:W5:Y:S01]  /*0130*/  LDG.E R5, desc[UR8][R14.64] ;  /* 0x000000080e057981 */ /* 0x000162000c1e1900 */
[----:B----4-:R-:W-:-:S05]  /*0140*/  IMAD.WIDE R16, R2, 0x4, R16 ;  /* 0x0000000402107825 */ /* 0x010fca00078e0210 */
[----:B------:R0:W5:Y:S01]  /*0150*/  LDG.E R7, desc[UR8][R16.64] ;  /* 0x0000000810077981 */ /* 0x000162000c1e1900 */
[----:B-1----:R-:W-:-:S05]  /*0160*/  IMAD.WIDE R10, R2, 0x4, R8 ;  /* 0x00000004020a7825 */ /* 0x002fca00078e0208 */
[----:B------:R0:W5:Y:S01]  /*0170*/  LDG.E R6, desc[UR8][R10.64] ;  /* 0x000000080a067981 */ /* 0x000162000c1e1900 */
[----:B------:R-:W-:Y:S01]  /*0180*/  UISETP.GE.AND UP0, UPT, UR11, 0x1, UPT ;  /* 0x000000010b00788c */ /* 0x000fe2000bf06270 */
[----:B------:R-:W-:-:S08]  /*0190*/  HFMA2 R3, -RZ, RZ, 0, 0 ;  /* 0x00000000ff037431 */ /* 0x000fd000000001ff */
[----:B0-----:R-:W-:Y:S05]  /*01a0*/  BRA.U !UP0, `(.L_x_0) ;  /* 0x0000000508907547 */ /* 0x001fea000b800000 */
[----:B------:R-:W-:Y:S01]  /*01b0*/  UISETP.GE.U32.AND UP2, UPT, UR11, 0x10, UPT ;  /* 0x000000100b00788c */ /* 0x000fe2000bf46070 */
[----:B------:R-:W-:Y:S01]  /*01c0*/  MOV R3, RZ ;  /* 0x000000ff00037202 */ /* 0x000fe20000000f00 */
[----:B------:R-:W-:Y:S01]  /*01d0*/  ULOP3.LUT UR6, UR11, 0xf, URZ, 0xc0, !UPT ;  /* 0x0000000f0b067892 */ /* 0x000fe2000f8ec0ff */
[----:B------:R-:W-:-:S03]  /*01e0*/  MOV R13, RZ ;  /* 0x000000ff000d7202 */ /* 0x000fc60000000f00 */
[----:B------:R-:W-:-:S03]  /*01f0*/  UISETP.NE.AND UP1, UPT, UR6, URZ, UPT ;  /* 0x000000ff0600728c */ /* 0x000fc6000bf25270 */
[----:B------:R-:W-:Y:S08]  /*0200*/  BRA.U !UP2, `(.L_x_1) ;  /* 0x000000010ab87547 */ /* 0x000ff0000b800000 */
[----:B------:R-:W0:Y:S01]  /*0210*/  LDCU.64 UR4, c[0x0][0x380] ;  /* 0x00007000ff0477ac */ /* 0x000e220008000a00 */
[----:B------:R-:W-:Y:S01]  /*0220*/  MOV R3, RZ ;  /* 0x000000ff00037202 */ /* 0x000fe20000000f00 */
[----:B------:R-:W-:-:S04]  /*0230*/  ULOP3.LUT UR7, UR11, 0x7ffffff0, URZ, 0xc0, !UPT ;  /* 0x7ffffff00b077892 */ /* 0x000fc8000f8ec0ff */
[----:B------:R-:W-:Y:S02]  /*0240*/  UIADD3 UR10, UPT, UPT, -UR7, URZ, URZ ;  /* 0x000000ff070a7290 */ /* 0x000fe4000fffe1ff */
[----:B------:R-:W-:Y:S01]  /*0250*/  MOV R13, UR7 ;  /* 0x00000007000d7c02 */ /* 0x000fe20008000f00 */
[----:B0-----:R-:W-:-:S04]  /*0260*/  UIADD3 UR4, UP2, UPT, UR4, 0x20, URZ ;  /* 0x0000002004047890 */ /* 0x001fc8000ff5e0ff */
[----:B------:R-:W-:Y:S02]  /*0270*/  UIADD3.X UR5, UPT, UPT, URZ, UR5, URZ, UP2, !UPT ;  /* 0x00000005ff057290 */ /* 0x000fe400097fe4ff */
[----:B------:R-:W-:-:S04]  /*0280*/  MOV R10, UR4 ;  /* 0x00000004000a7c02 */ /* 0x000fc80008000f00 */
[----:B------:R-:W-:-:S07]  /*0290*/  MOV R11, UR5 ;  /* 0x00000005000b7c02 */ /* 0x000fce0008000f00 */
.L_x_2:
[----:B------:R-:W2:Y:S04]  /*02a0*/  LDG.E R18, desc[UR8][R10.64+-0x20] ;  /* 0xffffe0080a127981 */ /* 0x000ea8000c1e1900 */
[----:B------:R-:W3:Y:S04]  /*02b0*/  LDG.E R19, desc[UR8][R10.64+-0x1c] ;  /* 0xffffe4080a137981 */ /* 0x000ee8000c1e1900 */
[----:B------:R-:W4:Y:S04]  /*02c0*/  LDG.E R21, desc[UR8][R10.64+-0x18] ;  /* 0xffffe8080a157981 */ /* 0x000f28000c1e1900 */
        /* <DEDUP_REMOVED lines=12> */
[----:B------:R0:W4:Y:S01]  /*0390*/  LDG.E R0, desc[UR8][R10.64+0x1c] ;  /* 0x00001c080a007981 */ /* 0x000122000c1e1900 */
[----:B------:R-:W-:-:S04]  /*03a0*/  UIADD3 UR10, UPT, UPT, UR10, 0x10, URZ ;  /* 0x000000100a0a7890 */ /* 0x000fc8000fffe0ff */
[----:B------:R-:W-:Y:S01]  /*03b0*/  UISETP.NE.AND UP2, UPT, UR10, URZ, UPT ;  /* 0x000000ff0a00728c */ /* 0x000fe2000bf45270 */
[----:B0-----:R-:W-:-:S04]  /*03c0*/  IADD3 R10, P0, PT, R10, 0x40, RZ ;  /* 0x000000400a0a7810 */ /* 0x001fc80007f1e0ff */
[----:B------:R-:W-:Y:S01]  /*03d0*/  IADD3.X R11, PT, PT, RZ, R11, RZ, P0, !PT ;  /* 0x0000000bff0b7210 */ /* 0x000fe200007fe4ff */
[----:B--2---:R-:W-:-:S04]  /*03e0*/  FADD R18, R18, R3 ;  /* 0x0000000312127221 */ /* 0x004fc80000000000 */
[----:B---3--:R-:W-:-:S04]  /*03f0*/  FADD R18, R18, R19 ;  /* 0x0000001312127221 */ /* 0x008fc80000000000 */
[----:B----4-:R-:W-:-:S04]  /*0400*/  FADD R18, R18, R21 ;  /* 0x0000001512127221 */ /* 0x010fc80000000000 */
[----:B------:R-:W-:-:S04]  /*0410*/  FADD R18, R18, R23 ;  /* 0x0000001712127221 */ /* 0x000fc80000000000 */
        /* <DEDUP_REMOVED lines=11> */
[----:B------:R-:W-:Y:S01]  /*04d0*/  FADD R3, R15, R0 ;  /* 0x000000000f037221 */ /* 0x000fe20000000000 */
[----:B------:R-:W-:Y:S06]  /*04e0*/  BRA.U UP2, `(.L_x_2) ;  /* 0xfffffffd026c7547 */ /* 0x000fec000b83ffff */
.L_x_1:
[----:B------:R-:W-:Y:S05]  /*04f0*/  BRA.U !UP1, `(.L_x_0) ;  /* 0x0000000109bc7547 */ /* 0x000fea000b800000 */
[----:B------:R-:W-:Y:S02]  /*0500*/  UISETP.GE.U32.AND UP1, UPT, UR6, 0x8, UPT ;  /* 0x000000080600788c */ /* 0x000fe4000bf26070 */
[----:B------:R-:W-:-:S04]  /*0510*/  ULOP3.LUT UR5, UR11, 0x7, URZ, 0xc0, !UPT ;  /* 0x000000070b057892 */ /* 0x000fc8000f8ec0ff */
[----:B------:R-:W-:-:S03]  /*0520*/  UISETP.NE.AND UP2, UPT, UR5, URZ, UPT ;  /* 0x000000ff0500728c */ /* 0x000fc6000bf45270 */
[----:B------:R-:W-:Y:S08]  /*0530*/  BRA.U !UP1, `(.L_x_3) ;  /* 0x0000000109487547 */ /* 0x000ff0000b800000 */
[----:B------:R-:W-:-:S05]  /*0540*/  IMAD.WIDE.U32 R10, R13, 0x4, R8 ;  /* 0x000000040d0a7825 */ /* 0x000fca00078e0008 */
[----:B------:R-:W2:Y:S04]  /*0550*/  LDG.E R0, desc[UR8][R10.64] ;  /* 0x000000080a007981 */ /* 0x000ea8000c1e1900 */
[----:B------:R-:W3:Y:S04]  /*0560*/  LDG.E R15, desc[UR8][R10.64+0x4] ;  /* 0x000004080a0f7981 */ /* 0x000ee8000c1e1900 */
[----:B------:R-:W4:Y:S04]  /*0570*/  LDG.E R17, desc[UR8][R10.64+0x8] ;  /* 0x000008080a117981 */ /* 0x000f28000c1e1900 */
[----:B------:R-:W4:Y:S04]  /*0580*/  LDG.E R19, desc[UR8][R10.64+0xc] ;  /* 0x00000c080a137981 */ /* 0x000f28000c1e1900 */
[----:B------:R-:W4:Y:S04]  /*0590*/  LDG.E R21, desc[UR8][R10.64+0x10] ;  /* 0x000010080a157981 */ /* 0x000f28000c1e1900 */
[----:B------:R-:W4:Y:S04]  /*05a0*/  LDG.E R23, desc[UR8][R10.64+0x14] ;  /* 0x000014080a177981 */ /* 0x000f28000c1e1900 */
[----:B------:R-:W4:Y:S04]  /*05b0*/  LDG.E R25, desc[UR8][R10.64+0x18] ;  /* 0x000018080a197981 */ /* 0x000f28000c1e1900 */
[----:B------:R-:W4:Y:S01]  /*05c0*/  LDG.E R27, desc[UR8][R10.64+0x1c] ;  /* 0x00001c080a1b7981 */ /* 0x000f22000c1e1900 */
[----:B------:R-:W-:Y:S01]  /*05d0*/  IADD3 R13, PT, PT, R13, 0x8, RZ ;  /* 0x000000080d0d7810 */ /* 0x000fe20007ffe0ff */
[----:B--2---:R-:W-:-:S04]  /*05e0*/  FADD R0, R3, R0 ;  /* 0x0000000003007221 */ /* 0x004fc80000000000 */
[----:B---3--:R-:W-:-:S04]  /*05f0*/  FADD R0, R0, R15 ;  /* 0x0000000f00007221 */ /* 0x008fc80000000000 */
[----:B----4-:R-:W-:-:S04]  /*0600*/  FADD R0, R0, R17 ;  /* 0x0000001100007221 */ /* 0x010fc80000000000 */
[----:B------:R-:W-:-:S04]  /*0610*/  FADD R0, R0, R19 ;  /* 0x0000001300007221 */ /* 0x000fc80000000000 */
[----:B------:R-:W-:-:S04]  /*0620*/  FADD R0, R0, R21 ;  /* 0x0000001500007221 */ /* 0x000fc80000000000 */
[----:B------:R-:W-:-:S04]  /*0630*/  FADD R0, R0, R23 ;  /* 0x0000001700007221 */ /* 0x000fc80000000000 */
[----:B------:R-:W-:-:S04]  /*0640*/  FADD R0, R0, R25 ;  /* 0x0000001900007221 */ /* 0x000fc80000000000 */
[----:B------:R-:W-:-:S07]  /*0650*/  FADD R3, R0, R27 ;  /* 0x0000001b00037221 */ /* 0x000fce0000000000 */
.L_x_3:
        /* <DEDUP_REMOVED lines=9> */
[----:B------:R-:W4:Y:S01]  /*06f0*/  LDG.E R19, desc[UR8][R10.64+0xc] ;  /* 0x00000c080a137981 */ /* 0x000f22000c1e1900 */
[----:B------:R-:W-:Y:S01]  /*0700*/  IADD3 R13, PT, PT, R13, 0x4, RZ ;  /* 0x000000040d0d7810 */ /* 0x000fe20007ffe0ff */
[----:B--2---:R-:W-:-:S04]  /*0710*/  FADD R0, R3, R0 ;  /* 0x0000000003007221 */ /* 0x004fc80000000000 */
[----:B---3--:R-:W-:-:S04]  /*0720*/  FADD R0, R0, R15 ;  /* 0x0000000f00007221 */ /* 0x008fc80000000000 */
[----:B----4-:R-:W-:-:S04]  /*0730*/  FADD R0, R0, R17 ;  /* 0x0000001100007221 */ /* 0x010fc80000000000 */
[----:B------:R-:W-:-:S07]  /*0740*/  FADD R3, R0, R19 ;  /* 0x0000001300037221 */ /* 0x000fce0000000000 */
.L_x_4:
[----:B------:R-:W-:Y:S05]  /*0750*/  BRA.U !UP2, `(.L_x_0) ;  /* 0x000000010a247547 */ /* 0x000fea000b800000 */
[----:B------:R-:W-:Y:S01]  /*0760*/  IMAD.WIDE.U32 R8, R13, 0x4, R8 ;  /* 0x000000040d087825 */ /* 0x000fe200078e0008 */
[----:B------:R-:W-:-:S12]  /*0770*/  UIADD3 UR4, UPT, UPT, -UR4, URZ, URZ ;  /* 0x000000ff04047290 */ /* 0x000fd8000fffe1ff */
.L_x_5:
[----:B------:R0:W2:Y:S01]  /*0780*/  LDG.E R0, desc[UR8][R8.64] ;  /* 0x0000000808007981 */ /* 0x0000a2000c1e1900 */
[----:B------:R-:W-:-:S04]  /*0790*/  UIADD3 UR4, UPT, UPT, UR4, 0x1, URZ ;  /* 0x0000000104047890 */ /* 0x000fc8000fffe0ff */
[----:B------:R-:W-:Y:S01]  /*07a0*/  UISETP.NE.AND UP1, UPT, UR4, URZ, UPT ;  /* 0x000000ff0400728c */ /* 0x000fe2000bf25270 */
[----:B0-----:R-:W-:-:S04]  /*07b0*/  IADD3 R8, P0, PT, R8, 0x4, RZ ;  /* 0x0000000408087810 */ /* 0x001fc80007f1e0ff */
[----:B------:R-:W-:Y:S01]  /*07c0*/  IADD3.X R9, PT, PT, RZ, R9, RZ, P0, !PT ;  /* 0x00000009ff097210 */ /* 0x000fe200007fe4ff */
[----:B--2---:R-:W-:-:S03]  /*07d0*/  FADD R3, R0, R3 ;  /* 0x0000000300037221 */ /* 0x004fc60000000000 */
[----:B------:R-:W-:Y:S05]  /*07e0*/  BRA.U UP1, `(.L_x_5) ;  /* 0xfffffffd01e47547 */ /* 0x000fea000b83ffff */
.L_x_0:
[----:B------:R-:W0:Y:S01]  /*07f0*/  LDC.64 R10, c[0x3][0x8] ;  /* 0x00c00200ff0a7b82 */ /* 0x000e220000000a00 */
[----:B------:R-:W1:Y:S01]  /*0800*/  LDCU.64 UR4, c[0x3][0x10] ;  /* 0x00c00200ff0477ac */ /* 0x000e620008000a00 */
[----:B------:R-:W-:Y:S01]  /*0810*/  I2FP.F32.S32 R29, UR11 ;  /* 0x0000000b001d7c45 */ /* 0x000fe20008201400 */
[----:B------:R-:W-:Y:S01]  /*0820*/  BSSY.RECONVERGENT B2, `(.L_x_6) ;  /* 0x0000022000027945 */ /* 0x000fe20003800200 */
[----:B------:R-:W2:Y:S03]  /*0830*/  LDCU UR6, c[0x3][0x18] ;  /* 0x00c00300ff0677ac */ /* 0x000ea60008000800 */
[C---:B-----5:R-:W-:Y:S01]  /*0840*/  FFMA R3, -R6.reuse, R29, R3 ;  /* 0x0000001d06037223 */ /* 0x060fe20000000103 */
[----:B------:R-:W3:Y:S01]  /*0850*/  LDC.64 R8, c[0x3][RZ] ;  /* 0x00c00000ff087b82 */ /* 0x000ee20000000a00 */
[----:B-1----:R-:W-:Y:S01]  /*0860*/  FADD R13, R6, -UR5 ;  /* 0x80000005060d7e21 */ /* 0x002fe20008000000 */
[----:B0-----:R-:W-:-:S04]  /*0870*/  FMUL R10, R7, R10 ;  /* 0x0000000a070a7220 */ /* 0x001fc80000400000 */
[----:B------:R-:W-:Y:S01]  /*0880*/  FMUL R10, R7, R10 ;  /* 0x0000000a070a7220 */ /* 0x000fe20000400000 */
[----:B---3--:R-:W-:-:S03]  /*0890*/  FMUL R9, R4, R9 ;  /* 0x0000000904097220 */ /* 0x008fc60000400000 */
[C---:B------:R-:W-:Y:S01]  /*08a0*/  FMUL R10, R7.reuse, R10 ;  /* 0x0000000a070a7220 */ /* 0x040fe20000400000 */
[----:B------:R-:W0:Y:S01]  /*08b0*/  MUFU.RCP R15, R8 ;  /* 0x00000008000f7308 */ /* 0x000e220000001000 */
[C---:B------:R-:W-:Y:S02]  /*08c0*/  FMUL R9, R4.reuse, R9 ;  /* 0x0000000904097220 */ /* 0x040fe40000400000 */
[----:B------:R-:W-:Y:S02]  /*08d0*/  FMUL R10, R7, R10 ;  /* 0x0000000a070a7220 */ /* 0x000fe40000400000 */
[----:B------:R-:W-:Y:S01]  /*08e0*/  FMUL R0, R4, R9 ;  /* 0x0000000904007220 */ /* 0x000fe20000400000 */
[----:B------:R-:W-:Y:S01]  /*08f0*/  FADD R9, R6, -UR4 ;  /* 0x8000000406097e21 */ /* 0x000fe20008000000 */
[----:B------:R-:W1:Y:S01]  /*0900*/  LDCU UR4, c[0x0][0x3d0] ;  /* 0x00007a00ff0477ac */ /* 0x000e620008000800 */
[----:B------:R-:W-:Y:S01]  /*0910*/  FMUL R13, R10, R13 ;  /* 0x0000000d0a0d7220 */ /* 0x000fe20000400000 */
[----:B------:R-:W-:-:S04]  /*0920*/  FMUL R0, R5, R0 ;  /* 0x0000000005007220 */ /* 0x000fc80000400000 */
[----:B------:R-:W-:Y:S01]  /*0930*/  FFMA R9, R0, R9, R13 ;  /* 0x0000000900097223 */ /* 0x000fe2000000000d */
[----:B--2---:R-:W-:Y:S01]  /*0940*/  FADD R0, R6, -UR6 ;  /* 0x8000000606007e21 */ /* 0x004fe20008000000 */
[----:B0-----:R-:W-:-:S03]  /*0950*/  FFMA R10, R15, -R8, 1 ;  /* 0x3f8000000f0a7423 */ /* 0x001fc60000000808 */
[----:B------:R-:W-:Y:S01]  /*0960*/  FFMA R9, R0, R11, R9 ;  /* 0x0000000b00097223 */ /* 0x000fe20000000009 */
[----:B------:R-:W-:-:S03]  /*0970*/  FFMA R10, R15, R10, R15 ;  /* 0x0000000a0f0a7223 */ /* 0x000fc6000000000f */
[----:B------:R-:W-:-:S04]  /*0980*/  FADD R0, R28, -R9 ;  /* 0x800000091c007221 */ /* 0x000fc80000000000 */
[----:B-1----:R-:W-:-:S04]  /*0990*/  FFMA R3, R3, UR4, R0 ;  /* 0x0000000403037c23 */ /* 0x002fc80008000000 */
[----:B------:R-:W0:Y:S01]  /*09a0*/  FCHK P0, R3, R8 ;  /* 0x0000000803007302 */ /* 0x000e220000000000 */
[----:B------:R-:W-:-:S04]  /*09b0*/  FFMA R9, R3, R10, RZ ;  /* 0x0000000a03097223 */ /* 0x000fc800000000ff */
[----:B------:R-:W-:-:S04]  /*09c0*/  FFMA R0, R9, -R8, R3 ;  /* 0x8000000809007223 */ /* 0x000fc80000000003 */
[----:B------:R-:W-:Y:S01]  /*09d0*/  FFMA R9, R10, R0, R9 ;  /* 0x000000000a097223 */ /* 0x000fe20000000009 */
[----:B0-----:R-:W-:Y:S06]  /*09e0*/  @!P0 BRA `(.L_x_7) ;  /* 0x0000000000148947 */ /* 0x001fec0003800000 */
[----:B------:R-:W0:Y:S01]  /*09f0*/  LDCU UR4, c[0x3][URZ] ;  /* 0x00c00000ff0477ac */ /* 0x000e220008000800 */
[----:B------:R-:W-:Y:S02]  /*0a00*/  MOV R20, 0xa30 ;  /* 0x00000a3000147802 */ /* 0x000fe40000000f00 */
[----:B0-----:R-:W-:-:S07]  /*0a10*/  MOV R0, UR4 ;  /* 0x0000000400007c02 */ /* 0x001fce0008000f00 */
[----:B------:R-:W-:Y:S05]  /*0a20*/  CALL.REL.NOINC `($__internal_1_$__cuda_sm3x_div_rn_noftz_f32_slowpath) ;  /* 0x0000005400bc7944 */ /* 0x000fea0003c00000 */
[----:B------:R-:W-:-:S07]  /*0a30*/  MOV R9, R0 ;  /* 0x0000000000097202 */ /* 0x000fce0000000f00 */
.L_x_7:
[----:B------:R-:W-:Y:S05]  /*0a40*/  BSYNC.RECONVERGENT B2 ;  /* 0x0000000000027941 */ /* 0x000fea0003800200 */
.L_x_6:
[----:B------:R-:W-:Y:S01]  /*0a50*/  HFMA2 R11, -RZ, RZ, 1.44921875, -19.203125 ;  /* 0x3dcccccdff0b7431 */ /* 0x000fe200000001ff */
[----:B------:R-:W-:Y:S01]  /*0a60*/  MOV R0, 0x41200000 ;  /* 0x4120000000007802 */ /* 0x000fe20000000f00 */
[----:B------:R-:W-:Y:S01]  /*0a70*/  FADD R3, R6, 40 ;  /* 0x4220000006037421 */ /* 0x000fe20000000000 */
[----:B------:R-:W-:Y:S03]  /*0a80*/  BSSY.RECONVERGENT B2, `(.L_x_8) ;  /* 0x000000c000027945 */ /* 0x000fe60003800200 */
[----:B------:R-:W0:Y:S01]  /*0a90*/  FCHK P0, R3, -10 ;  /* 0xc120000003007902 */ /* 0x000e220000000000 */
[----:B------:R-:W-:Y:S01]  /*0aa0*/  FMUL R10, R3, 0.10000000149011611938 ;  /* 0x3dcccccd030a7820 */ /* 0x000fe20000400000 */
[----:B------:R-:W-:-:S04]  /*0ab0*/  FFMA R0, -R11, R0, 1 ;  /* 0x3f8000000b007423 */ /* 0x000fc80000000100 */
[----:B------:R-:W-:-:S04]  /*0ac0*/  FFMA R0, R0, -R11, -0.10000000149011611938 ;  /* 0xbdcccccd00007423 */ /* 0x000fc8000000080b */
[----:B------:R-:W-:-:S04]  /*0ad0*/  FFMA R8, R3, R0, RZ ;  /* 0x0000000003087223 */ /* 0x000fc800000000ff */
[----:B------:R-:W-:-:S04]  /*0ae0*/  FFMA R11, R8, 10, R3 ;  /* 0x41200000080b7823 */ /* 0x000fc80000000003 */
[----:B------:R-:W-:Y:S01]  /*0af0*/  FFMA R0, R0, R11, R8 ;  /* 0x0000000b00007223 */ /* 0x000fe20000000008 */
[----:B0-----:R-:W-:Y:S06]  /*0b00*/  @!P0 BRA `(.L_x_9) ;  /* 0x00000000000c8947 */ /* 0x001fec0003800000 */
[----:B------:R-:W-:Y:S02]  /*0b10*/  MOV R0, 0xc1200000 ;  /* 0xc120000000007802 */ /* 0x000fe40000000f00 */
[----:B------:R-:W-:-:S07]  /*0b20*/  MOV R20, 0xb40 ;  /* 0x00000b4000147802 */ /* 0x000fce0000000f00 */
[----:B------:R-:W-:Y:S05]  /*0b30*/  CALL.REL.NOINC `($__internal_1_$__cuda_sm3x_div_rn_noftz_f32_slowpath) ;  /* 0x0000005400787944 */ /* 0x000fea0003c00000 */
.L_x_9:
[----:B------:R-:W-:Y:S05]  /*0b40*/  BSYNC.RECONVERGENT B2 ;  /* 0x0000000000027941 */ /* 0x000fea0003800200 */
.L_x_8:
[----:B------:R-:W-:Y:S01]  /*0b50*/  HFMA2 R3, -RZ, RZ, 0.96630859375, -0.0022525787353515625 ;  /* 0x3bbb989dff037431 */ /* 0x000fe200000001ff */
[----:B------:R-:W-:Y:S01]  /*0b60*/  MOV R8, 0x437c0000 ;  /* 0x437c000000087802 */ /* 0x000fe20000000f00 */
[----:B------:R-:W-:Y:S03]  /*0b70*/  BSSY.RECONVERGENT B2, `(.L_x_10) ;  /* 0x0000016000027945 */ /* 0x000fe60003800200 */
[----:B------:R-:W-:-:S04]  /*0b80*/  FFMA.SAT R3, R0, R3, 0.5 ;  /* 0x3f00000000037423 */ /* 0x000fc80000002003 */
[----:B------:R-:W-:-:S04]  /*0b90*/  FFMA.RM R3, R3, R8, 12582913 ;  /* 0x4b40000103037423 */ /* 0x000fc80000004008 */
[C---:B------:R-:W-:Y:S01]  /*0ba0*/  FADD R11, R3.reuse, -12583039 ;  /* 0xcb40007f030b7421 */ /* 0x040fe20000000000 */
[----:B------:R-:W-:-:S03]  /*0bb0*/  SHF.L.U32 R3, R3, 0x17, RZ ;  /* 0x0000001703037819 */ /* 0x000fc600000006ff */
[----:B------:R-:W-:-:S04]  /*0bc0*/  FFMA R11, R0, 1.4426950216293334961, -R11 ;  /* 0x3fb8aa3b000b7823 */ /* 0x000fc8000000080b */
[----:B------:R-:W-:-:S04]  /*0bd0*/  FFMA R11, R0, 1.925963033500011079e-08, R11 ;  /* 0x32a57060000b7823 */ /* 0x000fc8000000000b */
[----:B------:R-:W0:Y:S02]  /*0be0*/  MUFU.EX2 R0, R11 ;  /* 0x0000000b00007308 */ /* 0x000e240000000800 */
[----:B0-----:R-:W-:-:S06]  /*0bf0*/  FFMA R13, R3, -R0, 1 ;  /* 0x3f800000030d7423 */ /* 0x001fcc0000000800 */
[----:B------:R-:W0:Y:S08]  /*0c00*/  MUFU.RCP R0, R13 ;  /* 0x0000000d00007308 */ /* 0x000e300000001000 */
[----:B------:R-:W1:Y:S01]  /*0c10*/  FCHK P0, R10, R13 ;  /* 0x0000000d0a007302 */ /* 0x000e620000000000 */
[----:B0-----:R-:W-:-:S04]  /*0c20*/  FFMA R3, -R13, R0, 1 ;  /* 0x3f8000000d037423 */ /* 0x001fc80000000100 */
[----:B------:R-:W-:-:S04]  /*0c30*/  FFMA R3, R0, R3, R0 ;  /* 0x0000000300037223 */ /* 0x000fc80000000000 */
[----:B------:R-:W-:-:S04]  /*0c40*/  FFMA R8, R10, R3, RZ ;  /* 0x000000030a087223 */ /* 0x000fc800000000ff */
[----:B------:R-:W-:-:S04]  /*0c50*/  FFMA R0, -R13, R8, R10 ;  /* 0x000000080d007223 */ /* 0x000fc8000000010a */
[----:B------:R-:W-:Y:S01]  /*0c60*/  FFMA R8, R3, R0, R8 ;  /* 0x0000000003087223 */ /* 0x000fe20000000008 */
[----:B-1----:R-:W-:Y:S06]  /*0c70*/  @!P0 BRA `(.L_x_11) ;  /* 0x0000000000148947 */ /* 0x002fec0003800000 */
[----:B------:R-:W-:Y:S02]  /*0c80*/  MOV R3, R10 ;  /* 0x0000000a00037202 */ /* 0x000fe40000000f00 */
[----:B------:R-:W-:Y:S02]  /*0c90*/  MOV R0, R13 ;  /* 0x0000000d00007202 */ /* 0x000fe40000000f00 */
[----:B------:R-:W-:-:S07]  /*0ca0*/  MOV R20, 0xcc0 ;  /* 0x00000cc000147802 */ /* 0x000fce0000000f00 */
[----:B------:R-:W-:Y:S05]  /*0cb0*/  CALL.REL.NOINC `($__internal_1_$__cuda_sm3x_div_rn_noftz_f32_slowpath) ;  /* 0x0000005400187944 */ /* 0x000fea0003c00000 */
[----:B------:R-:W-:-:S07]  /*0cc0*/  MOV R8, R0 ;  /* 0x0000000000087202 */ /* 0x000fce0000000f00 */
.L_x_11:
[----:B------:R-:W-:Y:S05]  /*0cd0*/  BSYNC.RECONVERGENT B2 ;  /* 0x0000000000027941 */ /* 0x000fea0003800200 */
.L_x_10:
[----:B------:R-:W-:Y:S01]  /*0ce0*/  HFMA2 R3, -RZ, RZ, 1.3466796875, -0.0003798007965087890625 ;  /* 0x3d638e39ff037431 */ /* 0x000fe200000001ff */
[----:B------:R-:W-:Y:S01]  /*0cf0*/  MOV R0, 0x41900000 ;  /* 0x4190000000007802 */ /* 0x000fe20000000f00 */
[----:B------:R-:W-:Y:S01]  /*0d00*/  FADD R12, R6, 65 ;  /* 0x42820000060c7421 */ /* 0x000fe20000000000 */
[----:B------:R-:W-:Y:S01]  /*0d10*/  BSSY.RECONVERGENT B2, `(.L_x_12) ;  /* 0x000000d000027945 */ /* 0x000fe20003800200 */
[----:B------:R-:W-:Y:S02]  /*0d20*/  FADD R11, -R4, 1 ;  /* 0x3f800000040b7421 */ /* 0x000fe40000000100 */
[----:B------:R-:W0:Y:S01]  /*0d30*/  FCHK P0, R12, -18 ;  /* 0xc19000000c007902 */ /* 0x000e220000000000 */
[----:B------:R-:W-:-:S04]  /*0d40*/  FFMA R0, -R3, R0, 1 ;  /* 0x3f80000003007423 */ /* 0x000fc80000000100 */
[----:B------:R-:W-:-:S04]  /*0d50*/  FFMA R3, R0, -R3, -0.055555555969476699829 ;  /* 0xbd638e3900037423 */ /* 0x000fc80000000803 */
[----:B------:R-:W-:-:S04]  /*0d60*/  FFMA R0, R12, R3, RZ ;  /* 0x000000030c007223 */ /* 0x000fc800000000ff */
[----:B------:R-:W-:-:S04]  /*0d70*/  FFMA R10, R0, 18, R12 ;  /* 0x41900000000a7823 */ /* 0x000fc8000000000c */
[----:B------:R-:W-:Y:S01]  /*0d80*/  FFMA R0, R3, R10, R0 ;  /* 0x0000000a03007223 */ /* 0x000fe20000000000 */
[----:B0-----:R-:W-:Y:S06]  /*0d90*/  @!P0 BRA `(.L_x_13) ;  /* 0x0000000000108947 */ /* 0x001fec0003800000 */
[----:B------:R-:W-:Y:S02]  /*0da0*/  MOV R3, R12 ;  /* 0x0000000c00037202 */ /* 0x000fe40000000f00 */
[----:B------:R-:W-:Y:S02]  /*0db0*/  MOV R0, 0xc1900000 ;  /* 0xc190000000007802 */ /* 0x000fe40000000f00 */
[----:B------:R-:W-:-:S07]  /*0dc0*/  MOV R20, 0xde0 ;  /* 0x00000de000147802 */ /* 0x000fce0000000f00 */
[----:B------:R-:W-:Y:S05]  /*0dd0*/  CALL.REL.NOINC `($__internal_1_$__cuda_sm3x_div_rn_noftz_f32_slowpath) ;  /* 0x0000005000d07944 */ /* 0x000fea0003c00000 */
.L_x_13:
[----:B------:R-:W-:Y:S05]  /*0de0*/  BSYNC.RECONVERGENT B2 ;  /* 0x0000000000027941 */ /* 0x000fea0003800200 */
.L_x_12:
[----:B------:R-:W-:Y:S01]  /*0df0*/  HFMA2 R3, -RZ, RZ, 0.96630859375, -0.0022525787353515625 ;  /* 0x3bbb989dff037431 */ /* 0x000fe200000001ff */
[----:B------:R-:W-:Y:S01]  /*0e00*/  MOV R10, 0x437c0000 ;  /* 0x437c0000000a7802 */ /* 0x000fe20000000f00 */
[----:B------:R-:W-:Y:S01]  /*0e10*/  HFMA2 R15, -RZ, RZ, 1.32421875, -19.203125 ;  /* 0x3d4ccccdff0f7431 */ /* 0x000fe200000001ff */
[----:B------:R-:W-:Y:S01]  /*0e20*/  FCHK P0, R12, -20 ;  /* 0xc1a000000c007902 */ /* 0x000fe20000000000 */
[----:B------:R-:W-:Y:S01]  /*0e30*/  BSSY.RECONVERGENT B2, `(.L_x_14) ;  /* 0x0000018000027945 */ /* 0x000fe20003800200 */
[----:B------:R-:W-:-:S04]  /*0e40*/  FFMA.SAT R3, R0, R3, 0.5 ;  /* 0x3f00000000037423 */ /* 0x000fc80000002003 */
[----:B------:R-:W-:Y:S01]  /*0e50*/  FFMA.RM R3, R3, R10, 12582913 ;  /* 0x4b40000103037423 */ /* 0x000fe2000000400a */
[----:B------:R-:W-:-:S03]  /*0e60*/  MOV R10, 0x41a00000 ;  /* 0x41a00000000a7802 */ /* 0x000fc60000000f00 */
[C---:B------:R-:W-:Y:S01]  /*0e70*/  FADD R13, R3.reuse, -12583039 ;  /* 0xcb40007f030d7421 */ /* 0x040fe20000000000 */
[----:B------:R-:W-:Y:S01]  /*0e80*/  SHF.L.U32 R3, R3, 0x17, RZ ;  /* 0x0000001703037819 */ /* 0x000fe200000006ff */
[----:B------:R-:W-:Y:S02]  /*0e90*/  FFMA R10, -R15, R10, 1 ;  /* 0x3f8000000f0a7423 */ /* 0x000fe4000000010a */
[----:B------:R-:W-:Y:S02]  /*0ea0*/  FFMA R13, R0, 1.4426950216293334961, -R13 ;  /* 0x3fb8aa3b000d7823 */ /* 0x000fe4000000080d */
[----:B------:R-:W-:Y:S02]  /*0eb0*/  FFMA R15, R10, -R15, -0.050000000745058059692 ;  /* 0xbd4ccccd0a0f7423 */ /* 0x000fe4000000080f */
[----:B------:R-:W-:Y:S02]  /*0ec0*/  FFMA R13, R0, 1.925963033500011079e-08, R13 ;  /* 0x32a57060000d7823 */ /* 0x000fe4000000000d */
[----:B------:R-:W-:-:S02]  /*0ed0*/  FFMA R10, R12, R15, RZ ;  /* 0x0000000f0c0a7223 */ /* 0x000fc400000000ff */
[----:B------:R-:W0:Y:S02]  /*0ee0*/  MUFU.EX2 R0, R13 ;  /* 0x0000000d00007308 */ /* 0x000e240000000800 */
[----:B------:R-:W-:-:S04]  /*0ef0*/  FFMA R14, R10, 20, R12 ;  /* 0x41a000000a0e7823 */ /* 0x000fc8000000000c */
[----:B------:R-:W-:Y:S01]  /*0f00*/  FFMA R10, R15, R14, R10 ;  /* 0x0000000e0f0a7223 */ /* 0x000fe2000000000a */
[----:B0-----:R-:W-:-:S04]  /*0f10*/  FMUL R0, R3, R0 ;  /* 0x0000000003007220 */ /* 0x001fc80000400000 */
[----:B------:R-:W-:-:S04]  /*0f20*/  FMUL R3, R0, -4 ;  /* 0xc080000000037820 */ /* 0x000fc80000400000 */
[----:B------:R-:W-:-:S04]  /*0f30*/  FMUL R0, R4, R3 ;  /* 0x0000000304007220 */ /* 0x000fc80000400000 */
[----:B------:R-:W-:Y:S01]  /*0f40*/  FFMA R11, R11, R8, R0 ;  /* 0x000000080b0b7223 */ /* 0x000fe20000000000 */
[----:B------:R-:W-:Y:S06]  /*0f50*/  @!P0 BRA `(.L_x_15) ;  /* 0x0000000000148947 */ /* 0x000fec0003800000 */
[----:B------:R-:W-:Y:S02]  /*0f60*/  MOV R3, R12 ;  /* 0x0000000c00037202 */ /* 0x000fe40000000f00 */
[----:B------:R-:W-:Y:S02]  /*0f70*/  MOV R0, 0xc1a00000 ;  /* 0xc1a0000000007802 */ /* 0x000fe40000000f00 */
[----:B------:R-:W-:-:S07]  /*0f80*/  MOV R20, 0xfa0 ;  /* 0x00000fa000147802 */ /* 0x000fce0000000f00 */
[----:B------:R-:W-:Y:S05]  /*0f90*/  CALL.REL.NOINC `($__internal_1_$__cuda_sm3x_div_rn_noftz_f32_slowpath) ;  /* 0x0000005000607944 */ /* 0x000fea0003c00000 */
[----:B------:R-:W-:-:S07]  /*0fa0*/  MOV R10, R0 ;  /* 0x00000000000a7202 */ /* 0x000fce0000000f00 */
.L_x_15:
[----:B------:R-:W-:Y:S05]  /*0fb0*/  BSYNC.RECONVERGENT B2 ;  /* 0x0000000000027941 */ /* 0x000fea0003800200 */
.L_x_14:
[----:B------:R-:W-:Y:S01]  /*0fc0*/  HFMA2 R3, -RZ, RZ, 0.96630859375, -0.0022525787353515625 ;  /* 0x3bbb989dff037431 */ /* 0x000fe200000001ff */
[----:B------:R-:W-:Y:S01]  /*0fd0*/  MOV R13, 0x437c0000 ;  /* 0x437c0000000d7802 */ /* 0x000fe20000000f00 */
[----:B------:R-:W-:Y:S01]  /*0fe0*/  BSSY.RECONVERGENT B2, `(.L_x_16) ;  /* 0x000001a000027945 */ /* 0x000fe20003800200 */
[----:B------:R-:W-:Y:S02]  /*0ff0*/  MOV R15, 0x41200000 ;  /* 0x41200000000f7802 */ /* 0x000fe40000000f00 */
[----:B------:R-:W-:-:S04]  /*1000*/  FFMA.SAT R0, R10, R3, 0.5 ;  /* 0x3f0000000a007423 */ /* 0x000fc80000002003 */
[----:B------:R-:W-:Y:S01]  /*1010*/  FFMA.RM R3, R0, R13, 12582913 ;  /* 0x4b40000100037423 */ /* 0x000fe2000000400d */
[----:B------:R-:W-:-:S03]  /*1020*/  HFMA2 R0, -RZ, RZ, 1.44921875, -19.203125 ;  /* 0x3dcccccdff007431 */ /* 0x000fc600000001ff */
[C---:B------:R-:W-:Y:S01]  /*1030*/  FADD R13, R3.reuse, -12583039 ;  /* 0xcb40007f030d7421 */ /* 0x040fe20000000000 */
[----:B------:R-:W-:-:S03]  /*1040*/  SHF.L.U32 R3, R3, 0x17, RZ ;  /* 0x0000001703037819 */ /* 0x000fc600000006ff */
[----:B------:R-:W-:Y:S01]  /*1050*/  FFMA R13, R10, 1.4426950216293334961, -R13 ;  /* 0x3fb8aa3b0a0d7823 */ /* 0x000fe2000000080d */
[----:B------:R-:W-:-:S03]  /*1060*/  FFMA R17, -R0, R15, 1 ;  /* 0x3f80000000117423 */ /* 0x000fc6000000010f */
[----:B------:R-:W-:Y:S01]  /*1070*/  FFMA R13, R10, 1.925963033500011079e-08, R13 ;  /* 0x32a570600a0d7823 */ /* 0x000fe2000000000d */
[----:B------:R-:W-:Y:S01]  /*1080*/  FADD R15, R6, 35 ;  /* 0x420c0000060f7421 */ /* 0x000fe20000000000 */
[----:B------:R-:W-:Y:S02]  /*1090*/  FFMA R0, R17, -R0, -0.10000000149011611938 ;  /* 0xbdcccccd11007423 */ /* 0x000fe40000000800 */
[----:B------:R0:W1:Y:S02]  /*10a0*/  MUFU.EX2 R8, R13 ;  /* 0x0000000d00087308 */ /* 0x0000640000000800 */
[----:B------:R-:W-:-:S06]  /*10b0*/  FFMA R10, R0, R15, RZ ;  /* 0x0000000f000a7223 */ /* 0x000fcc00000000ff */
[----:B------:R-:W2:Y:S01]  /*10c0*/  FCHK P0, R15, -10 ;  /* 0xc12000000f007902 */ /* 0x000ea20000000000 */
[----:B0-----:R-:W-:-:S04]  /*10d0*/  FFMA R13, R10, 10, R15 ;  /* 0x412000000a0d7823 */ /* 0x001fc8000000000f */
[----:B------:R-:W-:Y:S01]  /*10e0*/  FFMA R0, R0, R13, R10 ;  /* 0x0000000d00007223 */ /* 0x000fe2000000000a */
[----:B-1----:R-:W-:Y:S01]  /*10f0*/  FMUL R3, R3, R8 ;  /* 0x0000000803037220 */ /* 0x002fe20000400000 */
[----:B------:R-:W-:-:S03]  /*1100*/  FADD R8, -R5, 1 ;  /* 0x3f80000005087421 */ /* 0x000fc60000000100 */
[----:B------:R-:W-:-:S04]  /*1110*/  FMUL R3, R3, 0.070000000298023223877 ;  /* 0x3d8f5c2903037820 */ /* 0x000fc80000400000 */
[----:B------:R-:W-:Y:S01]  /*1120*/  FMUL R8, R3, R8 ;  /* 0x0000000803087220 */ /* 0x000fe20000400000 */
[----:B--2---:R-:W-:Y:S06]  /*1130*/  @!P0 BRA `(.L_x_17) ;  /* 0x0000000000108947 */ /* 0x004fec0003800000 */
[----:B------:R-:W-:Y:S02]  /*1140*/  MOV R3, R15 ;  /* 0x0000000f00037202 */ /* 0x000fe40000000f00 */
[----:B------:R-:W-:Y:S02]  /*1150*/  MOV R0, 0xc1200000 ;  /* 0xc120000000007802 */ /* 0x000fe40000000f00 */
[----:B------:R-:W-:-:S07]  /*1160*/  MOV R20, 0x1180 ;  /* 0x0000118000147802 */ /* 0x000fce0000000f00 */
[----:B------:R-:W-:Y:S05]  /*1170*/  CALL.REL.NOINC `($__internal_1_$__cuda_sm3x_div_rn_noftz_f32_slowpath) ;  /* 0x0000004c00e87944 */ /* 0x000fea0003c00000 */
.L_x_17:
[----:B------:R-:W-:Y:S05]  /*1180*/  BSYNC.RECONVERGENT B2 ;  /* 0x0000000000027941 */ /* 0x000fea0003800200 */
.L_x_16:
        /* <DEDUP_REMOVED lines=10> */
[----:B0-----:R-:W-:-:S05]  /*1230*/  FFMA R22, R3, R0, 1 ;  /* 0x3f80000003167423 */ /* 0x001fca0000000000 */
[----:B------:R-:W-:-:S04]  /*1240*/  IADD3 R0, PT, PT, R22, 0x1800000, RZ ;  /* 0x0180000016007810 */ /* 0x000fc80007ffe0ff */
[----:B------:R-:W-:-:S04]  /*1250*/  LOP3.LUT R0, R0, 0x7f800000, RZ, 0xc0, !PT ;  /* 0x7f80000000007812 */ /* 0x000fc800078ec0ff */
[----:B------:R-:W-:-:S13]  /*1260*/  ISETP.GT.U32.AND P0, PT, R0, 0x1ffffff, PT ;  /* 0x01ffffff0000780c */ /* 0x000fda0003f04070 */
[----:B------:R-:W-:Y:S05]  /*1270*/  @P0 BRA `(.L_x_19) ;  /* 0x00000000000c0947 */ /* 0x000fea0003800000 */
[----:B------:R-:W-:-:S07]  /*1280*/  MOV R20, 0x12a0 ;  /* 0x000012a000147802 */ /* 0x000fce0000000f00 */
[----:B------:R-:W-:Y:S05]  /*1290*/  CALL.REL.NOINC `($__internal_0_$__cuda_sm20_rcp_rn_f32_slowpath) ;  /* 0x0000004800cc7944 */ /* 0x000fea0003c00000 */
[----:B------:R-:W-:Y:S05]  /*12a0*/  BRA `(.L_x_20) ;  /* 0x0000000000107947 */ /* 0x000fea0003800000 */
.L_x_19:
[----:B------:R-:W0:Y:S02]  /*12b0*/  MUFU.RCP R21, R22 ;  /* 0x0000001600157308 */ /* 0x000e240000001000 */
[----:B0-----:R-:W-:-:S04]  /*12c0*/  FFMA R0, R22, R21, -1 ;  /* 0xbf80000016007423 */ /* 0x001fc80000000015 */
[----:B------:R-:W-:-:S04]  /*12d0*/  FADD.FTZ R0, -R0, -RZ ;  /* 0x800000ff00007221 */ /* 0x000fc80000010100 */
[----:B------:R-:W-:-:S07]  /*12e0*/  FFMA R21, R21, R0, R21 ;  /* 0x0000000015157223 */ /* 0x000fce0000000015 */
.L_x_20:
[----:B------:R-:W-:Y:S05]  /*12f0*/  BSYNC.RECONVERGENT B0 ;  /* 0x0000000000007941 */ /* 0x000fea0003800200 */
.L_x_18:
[----:B------:R-:W-:Y:S01]  /*1300*/  HFMA2 R0, -RZ, RZ, 1.44921875, -19.203125 ;  /* 0x3dcccccdff007431 */ /* 0x000fe200000001ff */
[----:B------:R-:W-:Y:S01]  /*1310*/  MOV R3, 0x41200000 ;  /* 0x4120000000037802 */ /* 0x000fe20000000f00 */
[----:B------:R-:W-:Y:S01]  /*1320*/  BSSY.RECONVERGENT B2, `(.L_x_21) ;  /* 0x000000e000027945 */ /* 0x000fe20003800200 */
[----:B------:R-:W-:-:S03]  /*1330*/  FFMA R8, -R5, R21, R8 ;  /* 0x0000001505087223 */ /* 0x000fc60000000108 */
[----:B------:R-:W-:Y:S01]  /*1340*/  FFMA R13, -R0, R3, 1 ;  /* 0x3f800000000d7423 */ /* 0x000fe20000000103 */
[----:B------:R-:W-:-:S03]  /*1350*/  FADD R3, R6, 55 ;  /* 0x425c000006037421 */ /* 0x000fc60000000000 */
[----:B------:R-:W-:Y:S01]  /*1360*/  FFMA R0, R13, -R0, -0.10000000149011611938 ;  /* 0xbdcccccd0d007423 */ /* 0x000fe20000000800 */
[----:B------:R-:W0:Y:S03]  /*1370*/  FCHK P0, R3, -10 ;  /* 0xc120000003007902 */ /* 0x000e260000000000 */
[----:B------:R-:W-:-:S04]  /*1380*/  FFMA R10, R0, R3, RZ ;  /* 0x00000003000a7223 */ /* 0x000fc800000000ff */
[----:B------:R-:W-:-:S04]  /*1390*/  FFMA R13, R10, 10, R3 ;  /* 0x412000000a0d7823 */ /* 0x000fc80000000003 */
[----:B------:R-:W-:Y:S01]  /*13a0*/  FFMA R0, R0, R13, R10 ;  /* 0x0000000d00007223 */ /* 0x000fe2000000000a */
[----:B------:R-:W-:Y:S01]  /*13b0*/  FMUL R10, R3, 0.0099999997764825820923 ;  /* 0x3c23d70a030a7820 */ /* 0x000fe20000400000 */
[----:B0-----:R-:W-:Y:S06]  /*13c0*/  @!P0 BRA `(.L_x_22) ;  /* 0x00000000000c8947 */ /* 0x001fec0003800000 */
[----:B------:R-:W-:Y:S02]  /*13d0*/  MOV R0, 0xc1200000 ;  /* 0xc120000000007802 */ /* 0x000fe40000000f00 */
[----:B------:R-:W-:-:S07]  /*13e0*/  MOV R20, 0x1400 ;  /* 0x0000140000147802 */ /* 0x000fce0000000f00 */
[----:B------:R-:W-:Y:S05]  /*13f0*/  CALL.REL.NOINC `($__internal_1_$__cuda_sm3x_div_rn_noftz_f32_slowpath) ;  /* 0x0000004c00487944 */ /* 0x000fea0003c00000 */
.L_x_22:
[----:B------:R-:W-:Y:S05]  /*1400*/  BSYNC.RECONVERGENT B2 ;  /* 0x0000000000027941 */ /* 0x000fea0003800200 */
.L_x_21:
        /* <DEDUP_REMOVED lines=8> */
[----:B------:R-:W-:-:S06]  /*1490*/  FFMA R0, R0, 1.925963033500011079e-08, R13 ;  /* 0x32a5706000007823 */ /* 0x000fcc000000000d */
        /* <DEDUP_REMOVED lines=15> */
.L_x_24:
[----:B------:R-:W-:Y:S05]  /*1590*/  BSYNC.RECONVERGENT B2 ;  /* 0x0000000000027941 */ /* 0x000fea0003800200 */
.L_x_23:
[----:B------:R-:W-:Y:S01]  /*15a0*/  HFMA2 R3, -RZ, RZ, 1.07421875, -19.203125 ;  /* 0x3c4ccccdff037431 */ /* 0x000fe200000001ff */
[----:B------:R-:W-:Y:S01]  /*15b0*/  MOV R0, 0x42a00000 ;  /* 0x42a0000000007802 */ /* 0x000fe20000000f00 */
[----:B------:R-:W0:Y:S01]  /*15c0*/  FCHK P0, R12, -80 ;  /* 0xc2a000000c007902 */ /* 0x000e220000000000 */
[----:B------:R-:W-:Y:S01]  /*15d0*/  BSSY.RECONVERGENT B2, `(.L_x_25) ;  /* 0x000000c000027945 */ /* 0x000fe20003800200 */
[----:B------:R-:W-:Y:S02]  /*15e0*/  FADD R10, -R7, 1 ;  /* 0x3f800000070a7421 */ /* 0x000fe40000000100 */
[----:B------:R-:W-:-:S04]  /*15f0*/  FFMA R0, -R3, R0, 1 ;  /* 0x3f80000003007423 */ /* 0x000fc80000000100 */
[----:B------:R-:W-:-:S04]  /*1600*/  FFMA R3, R0, -R3, -0.012500000186264514923 ;  /* 0xbc4ccccd00037423 */ /* 0x000fc80000000803 */
        /* <DEDUP_REMOVED lines=8> */
.L_x_26:
[----:B------:R-:W-:Y:S05]  /*1690*/  BSYNC.RECONVERGENT B2 ;  /* 0x0000000000027941 */ /* 0x000fea0003800200 */
.L_x_25:
[----:B------:R-:W-:Y:S01]  /*16a0*/  HFMA2 R3, -RZ, RZ, 0.96630859375, -0.0022525787353515625 ;  /* 0x3bbb989dff037431 */ /* 0x000fe200000001ff */
[----:B------:R-:W-:Y:S01]  /*16b0*/  MOV R12, 0x437c0000 ;  /* 0x437c0000000c7802 */ /* 0x000fe20000000f00 */
[----:B------:R-:W0:Y:S03]  /*16c0*/  LDC R23, c[0x0][0x3cc] ;  /* 0x0000f300ff177b82 */ /* 0x000e260000000800 */
[----:B------:R-:W-:-:S04]  /*16d0*/  FFMA.SAT R3, R0, R3, 0.5 ;  /* 0x3f00000000037423 */ /* 0x000fc80000002003 */
[----:B------:R-:W-:-:S04]  /*16e0*/  FFMA.RM R3, R3, R12, 12582913 ;  /* 0x4b40000103037423 */ /* 0x000fc8000000400c */
[C---:B------:R-:W-:Y:S01]  /*16f0*/  FADD R15, R3.reuse, -12583039 ;  /* 0xcb40007f030f7421 */ /* 0x040fe20000000000 */
[----:B------:R-:W-:-:S03]  /*1700*/  SHF.L.U32 R3, R3, 0x17, RZ ;  /* 0x0000001703037819 */ /* 0x000fc600000006ff */
[----:B------:R-:W-:-:S04]  /*1710*/  FFMA R15, R0, 1.4426950216293334961, -R15 ;  /* 0x3fb8aa3b000f7823 */ /* 0x000fc8000000080f */
[----:B------:R-:W-:Y:S01]  /*1720*/  FFMA R15, R0, 1.925963033500011079e-08, R15 ;  /* 0x32a57060000f7823 */ /* 0x000fe2000000000f */
[----:B0-----:R-:W-:-:S03]  /*1730*/  FMUL R23, R23, 0.5 ;  /* 0x3f00000017177820 */ /* 0x001fc60000400000 */
[----:B------:R-:W0:Y:S01]  /*1740*/  MUFU.EX2 R0, R15 ;  /* 0x0000000f00007308 */ /* 0x000e220000000800 */
[----:B------:R-:W-:Y:S01]  /*1750*/  FFMA R16, R23, R9, R6 ;  /* 0x0000000917107223 */ /* 0x000fe20000000006 */
[-C--:B------:R-:W-:Y:S01]  /*1760*/  FFMA R18, R11, R23.reuse, R4 ;  /* 0x000000170b127223 */ /* 0x080fe20000000004 */
[----:B------:R-:W-:Y:S01]  /*1770*/  FFMA R14, R8, R23, R5 ;  /* 0x00000017080e7223 */ /* 0x000fe20000000005 */
[----:B0-----:R-:W-:-:S04]  /*1780*/  FMUL R0, R3, R0 ;  /* 0x0000000003007220 */ /* 0x001fc80000400000 */
[----:B------:R-:W-:-:S04]  /*1790*/  FMUL R0, R0, -0.125 ;  /* 0xbe00000000007820 */ /* 0x000fc80000400000 */
[----:B------:R-:W-:Y:S01]  /*17a0*/  FMUL R3, R7, R0 ;  /* 0x0000000007037220 */ /* 0x000fe20000400000 */
[----:B------:R-:W-:-:S03]  /*17b0*/  HFMA2 R0, -RZ, RZ, 0, 0 ;  /* 0x00000000ff007431 */ /* 0x000fc600000001ff */
[----:B------:R-:W-:-:S04]  /*17c0*/  FFMA R10, R10, R13, R3 ;  /* 0x0000000d0a0a7223 */ /* 0x000fc80000000003 */
[----:B------:R-:W-:Y:S01]  /*17d0*/  FFMA R19, R10, R23, R7 ;  /* 0x000000170a137223 */ /* 0x000fe20000000007 */
[----:B------:R-:W-:Y:S06]  /*17e0*/  BRA.U !UP0, `(.L_x_27) ;  /* 0x0000000508a07547 */ /* 0x000fec000b800000 */
[----:B------:R-:W0:Y:S01]  /*17f0*/  LDCU UR4, c[0x0][0x3c8] ;  /* 0x00007900ff0477ac */ /* 0x000e220008000800 */
[----:B------:R-:W-:Y:S02]  /*1800*/  MOV R0, RZ ;  /* 0x000000ff00007202 */ /* 0x000fe40000000f00 */
[----:B------:R-:W-:Y:S01]  /*1810*/  MOV R3, RZ ;  /* 0x000000ff00037202 */ /* 0x000fe20000000f00 */
[----:B0-----:R-:W-:Y:S02]  /*1820*/  UISETP.GE.U32.AND UP2, UPT, UR4, 0x10, UPT ;  /* 0x000000100400788c */ /* 0x001fe4000bf46070 */
[----:B------:R-:W-:-:S04]  /*1830*/  ULOP3.LUT UR10, UR4, 0xf, URZ, 0xc0, !UPT ;  /* 0x0000000f040a7892 */ /* 0x000fc8000f8ec0ff */
        /* <DEDUP_REMOVED lines=11> */
.L_x_29:
[----:B------:R-:W2:Y:S04]  /*18f0*/  LDG.E R33, desc[UR8][R12.64+-0x20] ;  /* 0xffffe0080c217981 */ /* 0x000ea8000c1e1900 */
[----:B------:R-:W3:Y:S04]  /*1900*/  LDG.E R34, desc[UR8][R12.64+-0x1c] ;  /* 0xffffe4080c227981 */ /* 0x000ee8000c1e1900 */
[----:B------:R-:W4:Y:S04]  /*1910*/  LDG.E R15, desc[UR8][R12.64+-0x18] ;  /* 0xffffe8080c0f7981 */ /* 0x000f28000c1e1900 */
[----:B------:R-:W5:Y:S04]  /*1920*/  LDG.E R31, desc[UR8][R12.64+-0x14] ;  /* 0xffffec080c1f7981 */ /* 0x000f68000c1e1900 */
        /* <DEDUP_REMOVED lines=9> */
[----:B------:R-:W5:Y:S01]  /*19c0*/  LDG.E R32, desc[UR8][R12.64+0x14] ;  /* 0x000014080c207981 */ /* 0x000f62000c1e1900 */
[----:B--2---:R-:W-:-:S03]  /*19d0*/  FADD R33, R33, R0 ;  /* 0x0000000021217221 */ /* 0x004fc60000000000 */
[----:B------:R-:W2:Y:S01]  /*19e0*/  LDG.E R0, desc[UR8][R12.64+0x18] ;  /* 0x000018080c007981 */ /* 0x000ea2000c1e1900 */
[----:B---3--:R-:W-:-:S03]  /*19f0*/  FADD R34, R33, R34 ;  /* 0x0000002221227221 */ /* 0x008fc60000000000 */
[----:B------:R0:W3:Y:S01]  /*1a00*/  LDG.E R33, desc[UR8][R12.64+0x1c] ;  /* 0x00001c080c217981 */ /* 0x0000e2000c1e1900 */
[----:B----4-:R-:W-:-:S04]  /*1a10*/  FADD R34, R34, R15 ;  /* 0x0000000f22227221 */ /* 0x010fc80000000000 */
[----:B-----5:R-:W-:-:S04]  /*1a20*/  FADD R31, R34, R31 ;  /* 0x0000001f221f7221 */ /* 0x020fc80000000000 */
[----:B------:R-:W-:-:S04]  /*1a30*/  FADD R30, R31, R30 ;  /* 0x0000001e1f1e7221 */ /* 0x000fc80000000000 */
[----:B------:R-:W-:-:S04]  /*1a40*/  FADD R27, R30, R27 ;  /* 0x0000001b1e1b7221 */ /* 0x000fc80000000000 */
[----:B------:R-:W-:-:S04]  /*1a50*/  FADD R26, R27, R26 ;  /* 0x0000001a1b1a7221 */ /* 0x000fc80000000000 */
[----:B------:R-:W-:-:S04]  /*1a60*/  FADD R25, R26, R25 ;  /* 0x000000191a197221 */ /* 0x000fc80000000000 */
[----:B------:R-:W-:-:S04]  /*1a70*/  FADD R25, R25, R24 ;  /* 0x0000001819197221 */ /* 0x000fc80000000000 */
[----:B------:R-:W-:-:S04]  /*1a80*/  FADD R22, R25, R22 ;  /* 0x0000001619167221 */ /* 0x000fc80000000000 */
[----:B------:R-:W-:Y:S01]  /*1a90*/  FADD R21, R22, R21 ;  /* 0x0000001516157221 */ /* 0x000fe20000000000 */
[----:B------:R-:W-:-:S03]  /*1aa0*/  UIADD3 UR5, UPT, UPT, UR5, 0x10, URZ ;  /* 0x0000001005057890 */ /* 0x000fc6000fffe0ff */
[----:B------:R-:W-:Y:S01]  /*1ab0*/  FADD R20, R21, R20 ;  /* 0x0000001415147221 */ /* 0x000fe20000000000 */
[----:B------:R-:W-:-:S03]  /*1ac0*/  UISETP.NE.AND UP2, UPT, UR5, URZ, UPT ;  /* 0x000000ff0500728c */ /* 0x000fc6000bf45270 */
[----:B------:R-:W-:-:S04]  /*1ad0*/  FADD R17, R20, R17 ;  /* 0x0000001114117221 */ /* 0x000fc80000000000 */
[----:B------:R-:W-:Y:S01]  /*1ae0*/  FADD R17, R17, R32 ;  /* 0x0000002011117221 */ /* 0x000fe20000000000 */
[----:B0-----:R-:W-:-:S04]  /*1af0*/  IADD3 R12, P0, PT, R12, 0x40, RZ ;  /* 0x000000400c0c7810 */ /* 0x001fc80007f1e0ff */
[----:B------:R-:W-:Y:S01]  /*1b00*/  IADD3.X R13, PT, PT, RZ, R13, RZ, P0, !PT ;  /* 0x0000000dff0d7210 */ /* 0x000fe200007fe4ff */
[----:B--2---:R-:W-:-:S04]  /*1b10*/  FADD R0, R17, R0 ;  /* 0x0000000011007221 */ /* 0x004fc80000000000 */
[----:B---3--:R-:W-:Y:S01]  /*1b20*/  FADD R0, R0, R33 ;  /* 0x0000002100007221 */ /* 0x008fe20000000000 */
[----:B------:R-:W-:Y:S06]  /*1b30*/  BRA.U UP2, `(.L_x_29) ;  /* 0xfffffffd026c7547 */ /* 0x000fec000b83ffff */
.L_x_28:
[----:B------:R-:W-:Y:S05]  /*1b40*/  BRA.U !UP1, `(.L_x_27) ;  /* 0x0000000109c87547 */ /* 0x000fea000b800000 */
[----:B------:R-:W-:Y:S02]  /*1b50*/  UISETP.GE.U32.AND UP1, UPT, UR10, 0x8, UPT ;  /* 0x000000080a00788c */ /* 0x000fe4000bf26070 */
[----:B------:R-:W-:-:S04]  /*1b60*/  ULOP3.LUT UR5, UR4, 0x7, URZ, 0xc0, !UPT ;  /* 0x0000000704057892 */ /* 0x000fc8000f8ec0ff */
[----:B------:R-:W-:-:S03]  /*1b70*/  UISETP.NE.AND UP2, UPT, UR5, URZ, UPT ;  /* 0x000000ff0500728c */ /* 0x000fc6000bf45270 */
[----:B------:R-:W-:Y:S08]  /*1b80*/  BRA.U !UP1, `(.L_x_30) ;  /* 0x00000001094c7547 */ /* 0x000ff0000b800000 */
[----:B------:R-:W0:Y:S02]  /*1b90*/  LDC.64 R12, c[0x0][0x380] ;  /* 0x0000e000ff0c7b82 */ /* 0x000e240000000a00 */
[----:B0-----:R-:W-:-:S05]  /*1ba0*/  IMAD.WIDE.U32 R12, R3, 0x4, R12 ;  /* 0x00000004030c7825 */ /* 0x001fca00078e000c */
[----:B------:R-:W2:Y:S04]  /*1bb0*/  LDG.E R15, desc[UR8][R12.64] ;  /* 0x000000080c0f7981 */ /* 0x000ea8000c1e1900 */
[----:B------:R-:W3:Y:S04]  /*1bc0*/  LDG.E R20, desc[UR8][R12.64+0x4] ;  /* 0x000004080c147981 */ /* 0x000ee8000c1e1900 */
[----:B------:R-:W4:Y:S04]  /*1bd0*/  LDG.E R22, desc[UR8][R12.64+0x8] ;  /* 0x000008080c167981 */ /* 0x000f28000c1e1900 */
[----:B------:R-:W5:Y:S04]  /*1be0*/  LDG.E R24, desc[UR8][R12.64+0xc] ;  /* 0x00000c080c187981 */ /* 0x000f68000c1e1900 */
[----:B------:R-:W5:Y:S04]  /*1bf0*/  LDG.E R26, desc[UR8][R12.64+0x10] ;  /* 0x000010080c1a7981 */ /* 0x000f68000c1e1900 */
[----:B------:R-:W5:Y:S04]  /*1c00*/  LDG.E R30, desc[UR8][R12.64+0x14] ;  /* 0x000014080c1e7981 */ /* 0x000f68000c1e1900 */
[----:B------:R-:W5:Y:S04]  /*1c10*/  LDG.E R32, desc[UR8][R12.64+0x18] ;  /* 0x000018080c207981 */ /* 0x000f68000c1e1900 */
[----:B------:R-:W5:Y:S01]  /*1c20*/  LDG.E R34, desc[UR8][R12.64+0x1c] ;  /* 0x00001c080c227981 */ /* 0x000f62000c1e1900 */
[----:B------:R-:W-:Y:S01]  /*1c30*/  IADD3 R3, PT, PT, R3, 0x8, RZ ;  /* 0x0000000803037810 */ /* 0x000fe20007ffe0ff */
[----:B--2---:R-:W-:-:S04]  /*1c40*/  FADD R15, R0, R15 ;  /* 0x0000000f000f7221 */ /* 0x004fc80000000000 */
[----:B---3--:R-:W-:-:S04]  /*1c50*/  FADD R15, R15, R20 ;  /* 0x000000140f0f7221 */ /* 0x008fc80000000000 */
[----:B----4-:R-:W-:-:S04]  /*1c60*/  FADD R15, R15, R22 ;  /* 0x000000160f0f7221 */ /* 0x010fc80000000000 */
[----:B-----5:R-:W-:-:S04]  /*1c70*/  FADD R15, R15, R24 ;  /* 0x000000180f0f7221 */ /* 0x020fc80000000000 */
[----:B------:R-:W-:-:S04]  /*1c80*/  FADD R15, R15, R26 ;  /* 0x0000001a0f0f7221 */ /* 0x000fc80000000000 */
[----:B------:R-:W-:-:S04]  /*1c90*/  FADD R15, R15, R30 ;  /* 0x0000001e0f0f7221 */ /* 0x000fc80000000000 */
[----:B------:R-:W-:-:S04]  /*1ca0*/  FADD R15, R15, R32 ;  /* 0x000000200f0f7221 */ /* 0x000fc80000000000 */
[----:B------:R-:W-:-:S07]  /*1cb0*/  FADD R0, R15, R34 ;  /* 0x000000220f007221 */ /* 0x000fce0000000000 */
.L_x_30:
        /* <DEDUP_REMOVED lines=10> */
[----:B------:R-:W5:Y:S01]  /*1d60*/  LDG.E R24, desc[UR8][R12.64+0xc] ;  /* 0x00000c080c187981 */ /* 0x000f62000c1e1900 */
[----:B------:R-:W-:Y:S01]  /*1d70*/  IADD3 R3, PT, PT, R3, 0x4, RZ ;  /* 0x0000000403037810 */ /* 0x000fe20007ffe0ff */
[----:B--2---:R-:W-:-:S04]  /*1d80*/  FADD R15, R0, R15 ;  /* 0x0000000f000f7221 */ /* 0x004fc80000000000 */
[----:B---3--:R-:W-:-:S04]  /*1d90*/  FADD R15, R15, R20 ;  /* 0x000000140f0f7221 */ /* 0x008fc80000000000 */
[----:B----4-:R-:W-:-:S04]  /*1da0*/  FADD R15, R15, R22 ;  /* 0x000000160f0f7221 */ /* 0x010fc80000000000 */
[----:B-----5:R-:W-:-:S07]  /*1db0*/  FADD R0, R15, R24 ;  /* 0x000000180f007221 */ /* 0x020fce0000000000 */
.L_x_31:
[----:B------:R-:W-:Y:S05]  /*1dc0*/  BRA.U !UP2, `(.L_x_27) ;  /* 0x000000010a287547 */ /* 0x000fea000b800000 */
[----:B------:R-:W0:Y:S01]  /*1dd0*/  LDC.64 R12, c[0x0][0x380] ;  /* 0x0000e000ff0c7b82 */ /* 0x000e220000000a00 */
[----:B------:R-:W-:Y:S01]  /*1de0*/  UIADD3 UR4, UPT, UPT, -UR4, URZ, URZ ;  /* 0x000000ff04047290 */ /* 0x000fe2000fffe1ff */
[----:B0-----:R-:W-:-:S11]  /*1df0*/  IMAD.WIDE.U32 R12, R3, 0x4, R12 ;  /* 0x00000004030c7825 */ /* 0x001fd600078e000c */
.L_x_32:
[----:B------:R0:W2:Y:S01]  /*1e00*/  LDG.E R3, desc[UR8][R12.64] ;  /* 0x000000080c037981 */ /* 0x0000a2000c1e1900 */
[----:B------:R-:W-:-:S04]  /*1e10*/  UIADD3 UR4, UPT, UPT, UR4, 0x1, URZ ;  /* 0x0000000104047890 */ /* 0x000fc8000fffe0ff */
[----:B------:R-:W-:Y:S01]  /*1e20*/  UISETP.NE.AND UP1, UPT, UR4, URZ, UPT ;  /* 0x000000ff0400728c */ /* 0x000fe2000bf25270 */
[----:B0-----:R-:W-:-:S04]  /*1e30*/  IADD3 R12, P0, PT, R12, 0x4, RZ ;  /* 0x000000040c0c7810 */ /* 0x001fc80007f1e0ff */
[----:B------:R-:W-:Y:S01]  /*1e40*/  IADD3.X R13, PT, PT, RZ, R13, RZ, P0, !PT ;  /* 0x0000000dff0d7210 */ /* 0x000fe200007fe4ff */
[----:B--2---:R-:W-:-:S03]  /*1e50*/  FADD R0, R3, R0 ;  /* 0x0000000003007221 */ /* 0x004fc60000000000 */
[----:B------:R-:W-:Y:S05]  /*1e60*/  BRA.U UP1, `(.L_x_32) ;  /* 0xfffffffd01e47547 */ /* 0x000fea000b83ffff */
.L_x_27:
[----:B------:R-:W0:Y:S01]  /*1e70*/  LDC.64 R12, c[0x3][0x8] ;  /* 0x00c00200ff0c7b82 */ /* 0x000e220000000a00 */
[----:B------:R-:W1:Y:S01]  /*1e80*/  LDCU.64 UR4, c[0x3][0x10] ;  /* 0x00c00200ff0477ac */ /* 0x000e620008000a00 */
[----:B------:R-:W-:Y:S01]  /*1e90*/  FFMA R0, R29, -R16, R0 ;  /* 0x800000101d007223 */ /* 0x000fe20000000000 */
[----:B------:R-:W-:Y:S01]  /*1ea0*/  BSSY.RECONVERGENT B2, `(.L_x_33) ;  /* 0x0000022000027945 */ /* 0x000fe20003800200 */
[----:B------:R-:W2:Y:S04]  /*1eb0*/  LDCU UR6, c[0x3][0x18] ;  /* 0x00c00300ff0677ac */ /* 0x000ea80008000800 */
[----:B------:R-:W3:Y:S01]  /*1ec0*/  LDC.64 R20, c[0x3][RZ] ;  /* 0x00c00000ff147b82 */ /* 0x000ee20000000a00 */
[----:B-1----:R-:W-:Y:S01]  /*1ed0*/  FADD R3, R16, -UR5 ;  /* 0x8000000510037e21 */ /* 0x002fe20008000000 */
[----:B0-----:R-:W-:-:S04]  /*1ee0*/  FMUL R12, R19, R12 ;  /* 0x0000000c130c7220 */ /* 0x001fc80000400000 */
[----:B------:R-:W-:Y:S01]  /*1ef0*/  FMUL R12, R19, R12 ;  /* 0x0000000c130c7220 */ /* 0x000fe20000400000 */
[----:B---3--:R-:W-:-:S03]  /*1f00*/  FMUL R21, R18, R21 ;  /* 0x0000001512157220 */ /* 0x008fc60000400000 */
[----:B------:R-:W-:Y:S01]  /*1f10*/  FMUL R12, R19, R12 ;  /* 0x0000000c130c7220 */ /* 0x000fe20000400000 */
[----:B------:R-:W-:-:S03]  /*1f20*/  FMUL R21, R18, R21 ;  /* 0x0000001512157220 */ /* 0x000fc60000400000 */
[----:B------:R-:W-:Y:S01]  /*1f30*/  FMUL R12, R19, R12 ;  /* 0x0000000c130c7220 */ /* 0x000fe20000400000 */
[----:B------:R-:W-:-:S03]  /*1f40*/  FMUL R21, R18, R21 ;  /* 0x0000001512157220 */ /* 0x000fc60000400000 */
[----:B------:R-:W-:Y:S01]  /*1f50*/  FMUL R22, R12, R3 ;  /* 0x000000030c167220 */ /* 0x000fe20000400000 */
[----:B------:R-:W-:Y:S01]  /*1f60*/  FADD R12, R16, -UR4 ;  /* 0x80000004100c7e21 */ /* 0x000fe20008000000 */
[----:B------:R-:W0:Y:S01]  /*1f70*/  LDCU UR4, c[0x0][0x3d0] ;  /* 0x00007a00ff0477ac */ /* 0x000e220008000800 */
[----:B------:R-:W-:Y:S01]  /*1f80*/  FMUL R21, R14, R21 ;  /* 0x000000150e157220 */ /* 0x000fe20000400000 */
[----:B------:R-:W1:Y:S03]  /*1f90*/  MUFU.RCP R3, R20 ;  /* 0x0000001400037308 */ /* 0x000e660000001000 */
[----:B------:R-:W-:Y:S01]  /*1fa0*/  FFMA R21, R21, R12, R22 ;  /* 0x0000000c15157223 */ /* 0x000fe20000000016 */
[----:B--2---:R-:W-:-:S04]  /*1fb0*/  FADD R12, R16, -UR6 ;  /* 0x80000006100c7e21 */ /* 0x004fc80008000000 */
[----:B------:R-:W-:-:S04]  /*1fc0*/  FFMA R13, R12, R13, R21 ;  /* 0x0000000d0c0d7223 */ /* 0x000fc80000000015 */
[----:B------:R-:W-:-:S04]  /*1fd0*/  FADD R13, R28, -R13 ;  /* 0x8000000d1c0d7221 */ /* 0x000fc80000000000 */
[----:B0-----:R-:W-:Y:S01]  /*1fe0*/  FFMA R13, R0, UR4, R13 ;  /* 0x00000004000d7c23 */ /* 0x001fe2000800000d */
[----:B-1----:R-:W-:-:S03]  /*1ff0*/  FFMA R12, R3, -R20, 1 ;  /* 0x3f800000030c7423 */ /* 0x002fc60000000814 */
[----:B------:R-:W0:Y:S01]  /*2000*/  FCHK P0, R13, R20 ;  /* 0x000000140d007302 */ /* 0x000e220000000000 */
[----:B------:R-:W-:-:S04]  /*2010*/  FFMA R12, R3, R12, R3 ;  /* 0x0000000c030c7223 */ /* 0x000fc80000000003 */
[----:B------:R-:W-:-:S04]  /*2020*/  FFMA R3, R12, R13, RZ ;  /* 0x0000000d0c037223 */ /* 0x000fc800000000ff */
[----:B------:R-:W-:-:S04]  /*2030*/  FFMA R0, R3, -R20, R13 ;  /* 0x8000001403007223 */ /* 0x000fc8000000000d */
[----:B------:R-:W-:Y:S01]  /*2040*/  FFMA R12, R12, R0, R3 ;  /* 0x000000000c0c7223 */ /* 0x000fe20000000003 */
[----:B0-----:R-:W-:Y:S06]  /*2050*/  @!P0 BRA `(.L_x_34) ;  /* 0x0000000000188947 */ /* 0x001fec0003800000 */
[----:B------:R-:W0:Y:S01]  /*2060*/  LDCU UR4, c[0x3][URZ] ;  /* 0x00c00000ff0477ac */ /* 0x000e220008000800 */
[----:B------:R-:W-:Y:S02]  /*2070*/  MOV R3, R13 ;  /* 0x0000000d00037202 */ /* 0x000fe40000000f00 */
[----:B------:R-:W-:Y:S02]  /*2080*/  MOV R20, 0x20b0 ;  /* 0x000020b000147802 */ /* 0x000fe40000000f00 */
[----:B0-----:R-:W-:-:S07]  /*2090*/  MOV R0, UR4 ;  /* 0x0000000400007c02 */ /* 0x001fce0008000f00 */
[----:B------:R-:W-:Y:S05]  /*20a0*/  CALL.REL.NOINC `($__internal_1_$__cuda_sm3x_div_rn_noftz_f32_slowpath) ;  /* 0x00000040001c7944 */ /* 0x000fea0003c00000 */
[----:B------:R-:W-:-:S07]  /*20b0*/  MOV R12, R0 ;  /* 0x00000000000c7202 */ /* 0x000fce0000000f00 */
.L_x_34:
[----:B------:R-:W-:Y:S05]  /*20c0*/  BSYNC.RECONVERGENT B2 ;  /* 0x0000000000027941 */ /* 0x000fea0003800200 */
.L_x_33:
        /* <DEDUP_REMOVED lines=16> */
.L_x_36:
[----:B------:R-:W-:Y:S05]  /*21d0*/  BSYNC.RECONVERGENT B2 ;  /* 0x0000000000027941 */ /* 0x000fea0003800200 */
.L_x_35:
        /* <DEDUP_REMOVED lines=24> */
.L_x_38:
[----:B------:R-:W-:Y:S05]  /*2360*/  BSYNC.RECONVERGENT B2 ;  /* 0x0000000000027941 */ /* 0x000fea0003800200 */
.L_x_37:
        /* <DEDUP_REMOVED lines=16> */
.L_x_40:
[----:B------:R-:W-:Y:S05]  /*2470*/  BSYNC.RECONVERGENT B2 ;  /* 0x0000000000027941 */ /* 0x000fea0003800200 */
.L_x_39:
[----:B------:R-:W-:Y:S01]  /*2480*/  HFMA2 R3, -RZ, RZ, 0.96630859375, -0.0022525787353515625 ;  /* 0x3bbb989dff037431 */ /* 0x000fe200000001ff */
[----:B------:R-:W-:Y:S01]  /*2490*/  MOV R20, 0x437c0000 ;  /* 0x437c000000147802 */ /* 0x000fe20000000f00 */
[----:B------:R-:W-:Y:S01]  /*24a0*/  FCHK P0, R17, -20 ;  /* 0xc1a0000011007902 */ /* 0x000fe20000000000 */
[----:B------:R-:W-:Y:S01]  /*24b0*/  MOV R21, 0x41a00000 ;  /* 0x41a0000000157802 */ /* 0x000fe20000000f00 */
[----:B------:R-:W-:Y:S01]  /*24c0*/  BSSY.RECONVERGENT B2, `(.L_x_41) ;  /* 0x0000017000027945 */ /* 0x000fe20003800200 */
[----:B------:R-:W-:-:S04]  /*24d0*/  FFMA.SAT R3, R0, R3, 0.5 ;  /* 0x3f00000000037423 */ /* 0x000fc80000002003 */
[----:B------:R-:W-:-:S04]  /*24e0*/  FFMA.RM R3, R3, R20, 12582913 ;  /* 0x4b40000103037423 */ /* 0x000fc80000004014 */
[C---:B------:R-:W-:Y:S01]  /*24f0*/  FADD R15, R3.reuse, -12583039 ;  /* 0xcb40007f030f7421 */ /* 0x040fe20000000000 */
[----:B------:R-:W-:-:S03]  /*2500*/  SHF.L.U32 R3, R3, 0x17, RZ ;  /* 0x0000001703037819 */ /* 0x000fc600000006ff */
[----:B------:R-:W-:-:S04]  /*2510*/  FFMA R15, R0, 1.4426950216293334961, -R15 ;  /* 0x3fb8aa3b000f7823 */ /* 0x000fc8000000080f */
[----:B------:R-:W-:Y:S01]  /*2520*/  FFMA R15, R0, 1.925963033500011079e-08, R15 ;  /* 0x32a57060000f7823 */ /* 0x000fe2000000000f */
[----:B------:R-:W-:-:S03]  /*2530*/  HFMA2 R0, -RZ, RZ, 1.32421875, -19.203125 ;  /* 0x3d4ccccdff007431 */ /* 0x000fc600000001ff */
[----:B------:R-:W0:Y:S02]  /*2540*/  MUFU.EX2 R20, R15 ;  /* 0x0000000f00147308 */ /* 0x000e240000000800 */
[----:B------:R-:W-:-:S04]  /*2550*/  FFMA R21, -R0, R21, 1 ;  /* 0x3f80000000157423 */ /* 0x000fc80000000115 */
[----:B------:R-:W-:Y:S01]  /*2560*/  FFMA R0, R21, -R0, -0.050000000745058059692 ;  /* 0xbd4ccccd15007423 */ /* 0x000fe20000000800 */
[----:B0-----:R-:W-:-:S03]  /*2570*/  FMUL R3, R3, R20 ;  /* 0x0000001403037220 */ /* 0x001fc60000400000 */
[----:B------:R-:W-:Y:S01]  /*2580*/  FFMA R20, R0, R17, RZ ;  /* 0x0000001100147223 */ /* 0x000fe200000000ff */
[----:B------:R-:W-:-:S03]  /*2590*/  FMUL R3, R3, -4 ;  /* 0xc080000003037820 */ /* 0x000fc60000400000 */
[----:B------:R-:W-:Y:S01]  /*25a0*/  FFMA R21, R20, 20, R17 ;  /* 0x41a0000014157823 */ /* 0x000fe20000000011 */
[----:B------:R-:W-:-:S03]  /*25b0*/  FMUL R18, R18, R3 ;  /* 0x0000000312127220 */ /* 0x000fc60000400000 */
[----:B------:R-:W-:Y:S01]  /*25c0*/  FFMA R0, R0, R21, R20 ;  /* 0x0000001500007223 */ /* 0x000fe20000000014 */
[----:B------:R-:W-:Y:S01]  /*25d0*/  FFMA R13, R13, R24, R18 ;  /* 0x000000180d0d7223 */ /* 0x000fe20000000012 */
[----:B------:R-:W-:Y:S06]  /*25e0*/  @!P0 BRA `(.L_x_42) ;  /* 0x0000000000108947 */ /* 0x000fec0003800000 */
[----:B------:R-:W-:Y:S02]  /*25f0*/  MOV R3, R17 ;  /* 0x0000001100037202 */ /* 0x000fe40000000f00 */
[----:B------:R-:W-:Y:S02]  /*2600*/  MOV R0, 0xc1a00000 ;  /* 0xc1a0000000007802 */ /* 0x000fe40000000f00 */
[----:B------:R-:W-:-:S07]  /*2610*/  MOV R20, 0x2630 ;  /* 0x0000263000147802 */ /* 0x000fce0000000f00 */
[----:B------:R-:W-:Y:S05]  /*2620*/  CALL.REL.NOINC `($__internal_1_$__cuda_sm3x_div_rn_noftz_f32_slowpath) ;  /* 0x0000003800bc7944 */ /* 0x000fea0003c00000 */
.L_x_42:
[----:B------:R-:W-:Y:S05]  /*2630*/  BSYNC.RECONVERGENT B2 ;  /* 0x0000000000027941 */ /* 0x000fea0003800200 */
.L_x_41:
[----:B------:R-:W-:Y:S01]  /*2640*/  HFMA2 R3, -RZ, RZ, 0.96630859375, -0.0022525787353515625 ;  /* 0x3bbb989dff037431 */ /* 0x000fe200000001ff */
[----:B------:R-:W-:Y:S01]  /*2650*/  MOV R18, 0x437c0000 ;  /* 0x437c000000127802 */ /* 0x000fe20000000f00 */
[----:B------:R-:W-:Y:S01]  /*2660*/  FADD R20, R16, 35 ;  /* 0x420c000010147421 */ /* 0x000fe20000000000 */
[----:B------:R-:W-:Y:S01]  /*2670*/  MOV R21, 0x41200000 ;  /* 0x4120000000157802 */ /* 0x000fe20000000f00 */
[----:B------:R-:W-:Y:S02]  /*2680*/  BSSY.RECONVERGENT B2, `(.L_x_43) ;  /* 0x0000018000027945 */ /* 0x000fe40003800200 */
[----:B------:R-:W-:Y:S01]  /*2690*/  FCHK P0, R20, -10 ;  /* 0xc120000014007902 */ /* 0x000fe20000000000 */
[----:B------:R-:W-:-:S04]  /*26a0*/  FFMA.SAT R3, R0, R3, 0.5 ;  /* 0x3f00000000037423 */ /* 0x000fc80000002003 */
[----:B------:R-:W-:-:S04]  /*26b0*/  FFMA.RM R3, R3, R18, 12582913 ;  /* 0x4b40000103037423 */ /* 0x000fc80000004012 */
[C---:B------:R-:W-:Y:S01]  /*26c0*/  FADD R15, R3.reuse, -12583039 ;  /* 0xcb40007f030f7421 */ /* 0x040fe20000000000 */
[----:B------:R-:W-:-:S03]  /*26d0*/  SHF.L.U32 R3, R3, 0x17, RZ ;  /* 0x0000001703037819 */ /* 0x000fc600000006ff */
[----:B------:R-:W-:-:S04]  /*26e0*/  FFMA R15, R0, 1.4426950216293334961, -R15 ;  /* 0x3fb8aa3b000f7823 */ /* 0x000fc8000000080f */
[----:B------:R-:W-:Y:S01]  /*26f0*/  FFMA R15, R0, 1.925963033500011079e-08, R15 ;  /* 0x32a57060000f7823 */ /* 0x000fe2000000000f */
[----:B------:R-:W-:-:S03]  /*2700*/  HFMA2 R0, -RZ, RZ, 1.44921875, -19.203125 ;  /* 0x3dcccccdff007431 */ /* 0x000fc600000001ff */
[----:B------:R-:W0:Y:S02]  /*2710*/  MUFU.EX2 R18, R15 ;  /* 0x0000000f00127308 */ /* 0x000e240000000800 */
[----:B------:R-:W-:-:S04]  /*2720*/  FFMA R21, -R0, R21, 1 ;  /* 0x3f80000000157423 */ /* 0x000fc80000000115 */
[----:B------:R-:W-:-:S04]  /*2730*/  FFMA R0, R21, -R0, -0.10000000149011611938 ;  /* 0xbdcccccd15007423 */ /* 0x000fc80000000800 */
[----:B------:R-:W-:Y:S01]  /*2740*/  FFMA R21, R0, R20, RZ ;  /* 0x0000001400157223 */ /* 0x000fe200000000ff */
[----:B0-----:R-:W-:Y:S01]  /*2750*/  FMUL R3, R3, R18 ;  /* 0x0000001203037220 */ /* 0x001fe20000400000 */
[----:B------:R-:W-:Y:S02]  /*2760*/  FADD R18, -R14, 1 ;  /* 0x3f8000000e127421 */ /* 0x000fe40000000100 */
[----:B------:R-:W-:Y:S01]  /*2770*/  FFMA R15, R21, 10, R20 ;  /* 0x41200000150f7823 */ /* 0x000fe20000000014 */
[----:B------:R-:W-:-:S03]  /*2780*/  FMUL R3, R3, 0.070000000298023223877 ;  /* 0x3d8f5c2903037820 */ /* 0x000fc60000400000 */
[----:B------:R-:W-:Y:S01]  /*2790*/  FFMA R0, R0, R15, R21 ;  /* 0x0000000f00007223 */ /* 0x000fe20000000015 */
[----:B------:R-:W-:Y:S01]  /*27a0*/  FMUL R15, R3, R18 ;  /* 0x00000012030f7220 */ /* 0x000fe20000400000 */
[----:B------:R-:W-:Y:S06]  /*27b0*/  @!P0 BRA `(.L_x_44) ;  /* 0x0000000000108947 */ /* 0x000fec0003800000 */
[----:B------:R-:W-:Y:S02]  /*27c0*/  MOV R3, R20 ;  /* 0x0000001400037202 */ /* 0x000fe40000000f00 */
[----:B------:R-:W-:Y:S02]  /*27d0*/  MOV R0, 0xc1200000 ;  /* 0xc120000000007802 */ /* 0x000fe40000000f00 */
[----:B------:R-:W-:-:S07]  /*27e0*/  MOV R20, 0x2800 ;  /* 0x0000280000147802 */ /* 0x000fce0000000f00 */
[----:B------:R-:W-:Y:S05]  /*27f0*/  CALL.REL.NOINC `($__internal_1_$__cuda_sm3x_div_rn_noftz_f32_slowpath) ;  /* 0x0000003800487944 */ /* 0x000fea0003c00000 */
.L_x_44:
[----:B------:R-:W-:Y:S05]  /*2800*/  BSYNC.RECONVERGENT B2 ;  /* 0x0000000000027941 */ /* 0x000fea0003800200 */
.L_x_43:
        /* <DEDUP_REMOVED lines=18> */
.L_x_46:
[----:B------:R-:W0:Y:S02]  /*2930*/  MUFU.RCP R21, R22 ;  /* 0x0000001600157308 */ /* 0x000e240000001000 */
[----:B0-----:R-:W-:-:S04]  /*2940*/  FFMA R0, R22, R21, -1 ;  /* 0xbf80000016007423 */ /* 0x001fc80000000015 */
[----:B------:R-:W-:-:S04]  /*2950*/  FADD.FTZ R0, -R0, -RZ ;  /* 0x800000ff00007221 */ /* 0x000fc80000010100 */
[----:B------:R-:W-:-:S07]  /*2960*/  FFMA R21, R21, R0, R21 ;  /* 0x0000000015157223 */ /* 0x000fce0000000015 */
.L_x_47:
[----:B------:R-:W-:Y:S05]  /*2970*/  BSYNC.RECONVERGENT B0 ;  /* 0x0000000000007941 */ /* 0x000fea0003800200 */
.L_x_45:
[----:B------:R-:W-:Y:S01]  /*2980*/  HFMA2 R0, -RZ, RZ, 1.44921875, -19.203125 ;  /* 0x3dcccccdff007431 */ /* 0x000fe200000001ff */
[----:B------:R-:W-:Y:S01]  /*2990*/  MOV R3, 0x41200000 ;  /* 0x4120000000037802 */ /* 0x000fe20000000f00 */
[----:B------:R-:W-:Y:S01]  /*29a0*/  FADD R18, R16, 55 ;  /* 0x425c000010127421 */ /* 0x000fe20000000000 */
[----:B------:R-:W-:Y:S01]  /*29b0*/  BSSY.RECONVERGENT B2, `(.L_x_48) ;  /* 0x000000e000027945 */ /* 0x000fe20003800200 */
[----:B------:R-:W-:Y:S02]  /*29c0*/  FFMA R14, -R14, R21, R15 ;  /* 0x000000150e0e7223 */ /* 0x000fe4000000010f */
[----:B------:R-:W0:Y:S01]  /*29d0*/  FCHK P0, R18, -10 ;  /* 0xc120000012007902 */ /* 0x000e220000000000 */
[----:B------:R-:W-:Y:S01]  /*29e0*/  FMUL R15, R18, 0.0099999997764825820923 ;  /* 0x3c23d70a120f7820 */ /* 0x000fe20000400000 */
        /* <DEDUP_REMOVED lines=10> */
.L_x_49:
[----:B------:R-:W-:Y:S05]  /*2a90*/  BSYNC.RECONVERGENT B2 ;  /* 0x0000000000027941 */ /* 0x000fea0003800200 */
.L_x_48:
        /* <DEDUP_REMOVED lines=24> */
.L_x_51:
[----:B------:R-:W-:Y:S05]  /*2c20*/  BSYNC.RECONVERGENT B2 ;  /* 0x0000000000027941 */ /* 0x000fea0003800200 */
.L_x_50:
        /* <DEDUP_REMOVED lines=15> */
.L_x_53:
[----:B------:R-:W-:Y:S05]  /*2d20*/  BSYNC.RECONVERGENT B2 ;  /* 0x0000000000027941 */ /* 0x000fea0003800200 */
.L_x_52:
[----:B------:R-:W-:Y:S01]  /*2d30*/  HFMA2 R3, -RZ, RZ, 0.96630859375, -0.0022525787353515625 ;  /* 0x3bbb989dff037431 */ /* 0x000fe200000001ff */
[----:B------:R-:W-:Y:S01]  /*2d40*/  MOV R18, 0x437c0000 ;  /* 0x437c000000127802 */ /* 0x000fe20000000f00 */
[C---:B------:R-:W-:Y:S01]  /*2d50*/  FFMA R26, R23.reuse, R12, R6 ;  /* 0x0000000c171a7223 */ /* 0x040fe20000000006 */
[C---:B------:R-:W-:Y:S01]  /*2d60*/  FFMA R32, R23.reuse, R13, R4 ;  /* 0x0000000d17207223 */ /* 0x040fe20000000004 */
[----:B------:R-:W-:Y:S01]  /*2d70*/  FFMA R24, R23, R14, R5 ;  /* 0x0000000e17187223 */ /* 0x000fe20000000005 */
[----:B------:R-:W-:-:S04]  /*2d80*/  FFMA.SAT R3, R0, R3, 0.5 ;  /* 0x3f00000000037423 */ /* 0x000fc80000002003 */
[----:B------:R-:W-:-:S04]  /*2d90*/  FFMA.RM R3, R3, R18, 12582913 ;  /* 0x4b40000103037423 */ /* 0x000fc80000004012 */
[C---:B------:R-:W-:Y:S01]  /*2da0*/  FADD R17, R3.reuse, -12583039 ;  /* 0xcb40007f03117421 */ /* 0x040fe20000000000 */
[----:B------:R-:W-:-:S03]  /*2db0*/  SHF.L.U32 R3, R3, 0x17, RZ ;  /* 0x0000001703037819 */ /* 0x000fc600000006ff */
[----:B------:R-:W-:-:S04]  /*2dc0*/  FFMA R17, R0, 1.4426950216293334961, -R17 ;  /* 0x3fb8aa3b00117823 */ /* 0x000fc80000000811 */
[----:B------:R-:W-:-:S04]  /*2dd0*/  FFMA R17, R0, 1.925963033500011079e-08, R17 ;  /* 0x32a5706000117823 */ /* 0x000fc80000000011 */
[----:B------:R-:W0:Y:S02]  /*2de0*/  MUFU.EX2 R0, R17 ;  /* 0x0000001100007308 */ /* 0x000e240000000800 */
[----:B0-----:R-:W-:-:S04]  /*2df0*/  FMUL R0, R3, R0 ;  /* 0x0000000003007220 */ /* 0x001fc80000400000 */
[----:B------:R-:W-:-:S04]  /*2e00*/  FMUL R0, R0, -0.125 ;  /* 0xbe00000000007820 */ /* 0x000fc80000400000 */
[----:B------:R-:W-:-:S04]  /*2e10*/  FMUL R0, R19, R0 ;  /* 0x0000000013007220 */ /* 0x000fc80000400000 */
[----:B------:R-:W-:Y:S01]  /*2e20*/  FFMA R15, R15, R16, R0 ;  /* 0x000000100f0f7223 */ /* 0x000fe20000000000 */
[----:B------:R-:W-:-:S03]  /*2e30*/  HFMA2 R0, -RZ, RZ, 0, 0 ;  /* 0x00000000ff007431 */ /* 0x000fc600000001ff */
        /* <DEDUP_REMOVED lines=18> */
.L_x_56:
        /* <DEDUP_REMOVED lines=14> */
[----:B------:R-:W3:Y:S01]  /*3040*/  LDG.E R30, desc[UR8][R16.64+0xc] ;  /* 0x00000c08101e7981 */ /* 0x000ee2000c1e1900 */
[----:B----4-:R-:W-:-:S03]  /*3050*/  FADD R34, R31, R34 ;  /* 0x000000221f227221 */ /* 0x010fc60000000000 */
[----:B------:R-:W4:Y:S01]  /*3060*/  LDG.E R31, desc[UR8][R16.64+0x10] ;  /* 0x00001008101f7981 */ /* 0x000f22000c1e1900 */
[----:B-----5:R-:W-:-:S03]  /*3070*/  FADD R34, R34, R27 ;  /* 0x0000001b22227221 */ /* 0x020fc60000000000 */
[----:B------:R-:W5:Y:S01]  /*3080*/  LDG.E R27, desc[UR8][R16.64+0x18] ;  /* 0x00001808101b7981 */ /* 0x000f62000c1e1900 */
[----:B------:R-:W-:-:S03]  /*3090*/  FADD R35, R34, R25 ;  /* 0x0000001922237221 */ /* 0x000fc60000000000 */
[----:B------:R0:W5:Y:S01]  /*30a0*/  LDG.E R25, desc[UR8][R16.64+0x1c] ;  /* 0x00001c0810197981 */ /* 0x000162000c1e1900 */
[----:B------:R-:W-:-:S04]  /*30b0*/  FADD R18, R35, R18 ;  /* 0x0000001223127221 */ /* 0x000fc80000000000 */
[----:B------:R-:W-:-:S04]  /*30c0*/  FADD R19, R18, R19 ;  /* 0x0000001312137221 */ /* 0x000fc80000000000 */
[----:B------:R-:W-:-:S04]  /*30d0*/  FADD R22, R19, R22 ;  /* 0x0000001613167221 */ /* 0x000fc80000000000 */
[----:B------:R-:W-:-:S04]  /*30e0*/  FADD R21, R22, R21 ;  /* 0x0000001516157221 */ /* 0x000fc80000000000 */
[----:B------:R-:W-:Y:S01]  /*30f0*/  FADD R21, R21, R20 ;  /* 0x0000001415157221 */ /* 0x000fe20000000000 */
        /* <DEDUP_REMOVED lines=8> */
[----:B-----5:R-:W-:-:S04]  /*3180*/  FADD R30, R30, R27 ;  /* 0x0000001b1e1e7221 */ /* 0x020fc80000000000 */
[----:B------:R-:W-:Y:S01]  /*3190*/  FADD R0, R30, R25 ;  /* 0x000000191e007221 */ /* 0x000fe20000000000 */
[----:B------:R-:W-:Y:S06]  /*31a0*/  BRA.U UP2, `(.L_x_56) ;  /* 0xfffffffd026c7547 */ /* 0x000fec000b83ffff */
.L_x_55:
        /* <DEDUP_REMOVED lines=24> */
.L_x_57:
        /* <DEDUP_REMOVED lines=16> */
.L_x_58:
[----:B------:R-:W-:Y:S05]  /*3430*/  BRA.U !UP2, `(.L_x_54) ;  /* 0x000000010a287547 */ /* 0x000fea000b800000 */
[----:B------:R-:W0:Y:S01]  /*3440*/  LDC.64 R16, c[0x0][0x380] ;  /* 0x0000e000ff107b82 */ /* 0x000e220000000a00 */
[----:B------:R-:W-:Y:S01]  /*3450*/  UIADD3 UR4, UPT, UPT, -UR4, URZ, URZ ;  /* 0x000000ff04047290 */ /* 0x000fe2000fffe1ff */
[----:B0-----:R-:W-:-:S11]  /*3460*/  IMAD.WIDE.U32 R16, R3, 0x4, R16 ;  /* 0x0000000403107825 */ /* 0x001fd600078e0010 */
.L_x_59:
[----:B------:R0:W2:Y:S01]  /*3470*/  LDG.E R3, desc[UR8][R16.64] ;  /* 0x0000000810037981 */ /* 0x0000a2000c1e1900 */
[----:B------:R-:W-:-:S04]  /*3480*/  UIADD3 UR4, UPT, UPT, UR4, 0x1, URZ ;  /* 0x0000000104047890 */ /* 0x000fc8000fffe0ff */
[----:B------:R-:W-:Y:S01]  /*3490*/  UISETP.NE.AND UP1, UPT, UR4, URZ, UPT ;  /* 0x000000ff0400728c */ /* 0x000fe2000bf25270 */
[----:B0-----:R-:W-:-:S04]  /*34a0*/  IADD3 R16, P0, PT, R16, 0x4, RZ ;  /* 0x0000000410107810 */ /* 0x001fc80007f1e0ff */
[----:B------:R-:W-:Y:S01]  /*34b0*/  IADD3.X R17, PT, PT, RZ, R17, RZ, P0, !PT ;  /* 0x00000011ff117210 */ /* 0x000fe200007fe4ff */
[----:B--2---:R-:W-:-:S03]  /*34c0*/  FADD R0, R3, R0 ;  /* 0x0000000003007221 */ /* 0x004fc60000000000 */
[----:B------:R-:W-:Y:S05]  /*34d0*/  BRA.U UP1, `(.L_x_59) ;  /* 0xfffffffd01e47547 */ /* 0x000fea000b83ffff */
.L_x_54:
        /* <DEDUP_REMOVED lines=37> */
.L_x_61:
[----:B------:R-:W-:Y:S05]  /*3730*/  BSYNC.RECONVERGENT B2 ;  /* 0x0000000000027941 */ /* 0x000fea0003800200 */
.L_x_60:
        /* <DEDUP_REMOVED lines=16> */
.L_x_63:
[----:B------:R-:W-:Y:S05]  /*3840*/  BSYNC.RECONVERGENT B2 ;  /* 0x0000000000027941 */ /* 0x000fea0003800200 */
.L_x_62:
        /* <DEDUP_REMOVED lines=24> */
.L_x_65:
[----:B------:R-:W-:Y:S05]  /*39d0*/  BSYNC.RECONVERGENT B2 ;  /* 0x0000000000027941 */ /* 0x000fea0003800200 */
.L_x_64:
        /* <DEDUP_REMOVED lines=16> */
.L_x_67:
[----:B------:R-:W-:Y:S05]  /*3ae0*/  BSYNC.RECONVERGENT B2 ;  /* 0x0000000000027941 */ /* 0x000fea0003800200 */
.L_x_66:
[----:B------:R-:W-:Y:S01]  /*3af0*/  HFMA2 R3, -RZ, RZ, 0.96630859375, -0.0022525787353515625 ;  /* 0x3bbb989dff037431 */ /* 0x000fe200000001ff */
[----:B------:R-:W-:Y:S01]  /*3b00*/  MOV R20, 0x437c0000 ;  /* 0x437c000000147802 */ /* 0x000fe20000000f00 */
[----:B------:R-:W-:Y:S01]  /*3b10*/  FCHK P0, R18, -20 ;  /* 0xc1a0000012007902 */ /* 0x000fe20000000000 */
[----:B------:R-:W-:Y:S01]  /*3b20*/  MOV R25, 0x41a00000 ;  /* 0x41a0000000197802 */ /* 0x000fe20000000f00 */
[----:B------:R-:W-:Y:S01]  /*3b30*/  BSSY.RECONVERGENT B2, `(.L_x_68) ;  /* 0x0000017000027945 */ /* 0x000fe20003800200 */
[----:B------:R-:W-:-:S04]  /*3b40*/  FFMA.SAT R3, R0, R3, 0.5 ;  /* 0x3f00000000037423 */ /* 0x000fc80000002003 */
[----:B------:R-:W-:Y:S01]  /*3b50*/  FFMA.RM R3, R3, R20, 12582913 ;  /* 0x4b40000103037423 */ /* 0x000fe20000004014 */
[----:B------:R-:W-:-:S03]  /*3b60*/  HFMA2 R20, -RZ, RZ, 1.32421875, -19.203125 ;  /* 0x3d4ccccdff147431 */ /* 0x000fc600000001ff */
[----:B------:R-:W-:-:S04]  /*3b70*/  FADD R21, R3, -12583039 ;  /* 0xcb40007f03157421 */ /* 0x000fc80000000000 */
[----:B------:R-:W-:Y:S01]  /*3b80*/  FFMA R21, R0, 1.4426950216293334961, -R21 ;  /* 0x3fb8aa3b00157823 */ /* 0x000fe20000000815 */
[----:B------:R-:W-:-:S03]  /*3b90*/  FFMA R25, -R20, R25, 1 ;  /* 0x3f80000014197423 */ /* 0x000fc60000000119 */
[----:B------:R-:W-:Y:S01]  /*3ba0*/  FFMA R21, R0, 1.925963033500011079e-08, R21 ;  /* 0x32a5706000157823 */ /* 0x000fe20000000015 */
[----:B------:R-:W-:Y:S01]  /*3bb0*/  SHF.L.U32 R0, R3, 0x17, RZ ;  /* 0x0000001703007819 */ /* 0x000fe200000006ff */
[----:B------:R-:W-:-:S04]  /*3bc0*/  FFMA R3, R25, -R20, -0.050000000745058059692 ;  /* 0xbd4ccccd19037423 */ /* 0x000fc80000000814 */
[----:B------:R-:W0:Y:S01]  /*3bd0*/  MUFU.EX2 R21, R21 ;  /* 0x0000001500157308 */ /* 0x000e220000000800 */
[----:B------:R-:W-:Y:S01]  /*3be0*/  FFMA R20, R3, R18, RZ ;  /* 0x0000001203147223 */ /* 0x000fe200000000ff */
[----:B0-----:R-:W-:-:S04]  /*3bf0*/  FMUL R0, R0, R21 ;  /* 0x0000001500007220 */ /* 0x001fc80000400000 */
[----:B------:R-:W-:Y:S01]  /*3c00*/  FMUL R25, R0, -4 ;  /* 0xc080000000197820 */ /* 0x000fe20000400000 */
[----:B------:R-:W-:-:S03]  /*3c10*/  FFMA R0, R20, 20, R18 ;  /* 0x41a0000014007823 */ /* 0x000fc60000000012 */
[----:B------:R-:W-:Y:S01]  /*3c20*/  FMUL R32, R32, R25 ;  /* 0x0000001920207220 */ /* 0x000fe20000400000 */
[----:B------:R-:W-:-:S03]  /*3c30*/  FFMA R0, R3, R0, R20 ;  /* 0x0000000003007223 */ /* 0x000fc60000000014 */
[----:B------:R-:W-:Y:S01]  /*3c40*/  FFMA R19, R19, R16, R32 ;  /* 0x0000001013137223 */ /* 0x000fe20000000020 */
[----:B------:R-:W-:Y:S06]  /*3c50*/  @!P0 BRA `(.L_x_69) ;  /* 0x0000000000108947 */ /* 0x000fec0003800000 */
[----:B------:R-:W-:Y:S02]  /*3c60*/  MOV R3, R18 ;  /* 0x0000001200037202 */ /* 0x000fe40000000f00 */
[----:B------:R-:W-:Y:S02]  /*3c70*/  MOV R0, 0xc1a00000 ;  /* 0xc1a0000000007802 */ /* 0x000fe40000000f00 */
[----:B------:R-:W-:-:S07]  /*3c80*/  MOV R20, 0x3ca0 ;  /* 0x00003ca000147802 */ /* 0x000fce0000000f00 */
[----:B------:R-:W-:Y:S05]  /*3c90*/  CALL.REL.NOINC `($__internal_1_$__cuda_sm3x_div_rn_noftz_f32_slowpath) ;  /* 0x0000002400207944 */ /* 0x000fea0003c00000 */
.L_x_69:
[----:B------:R-:W-:Y:S05]  /*3ca0*/  BSYNC.RECONVERGENT B2 ;  /* 0x0000000000027941 */ /* 0x000fea0003800200 */
.L_x_68:
        /* <DEDUP_REMOVED lines=28> */
.L_x_71:
[----:B------:R-:W-:Y:S05]  /*3e70*/  BSYNC.RECONVERGENT B2 ;  /* 0x0000000000027941 */ /* 0x000fea0003800200 */
.L_x_70:
        /* <DEDUP_REMOVED lines=18> */
.L_x_73:
[----:B------:R-:W0:Y:S02]  /*3fa0*/  MUFU.RCP R21, R22 ;  /* 0x0000001600157308 */ /* 0x000e240000001000 */
[----:B0-----:R-:W-:-:S04]  /*3fb0*/  FFMA R0, R22, R21, -1 ;  /* 0xbf80000016007423 */ /* 0x001fc80000000015 */
[----:B------:R-:W-:-:S04]  /*3fc0*/  FADD.FTZ R0, -R0, -RZ ;  /* 0x800000ff00007221 */ /* 0x000fc80000010100 */
[----:B------:R-:W-:-:S07]  /*3fd0*/  FFMA R21, R21, R0, R21 ;  /* 0x0000000015157223 */ /* 0x000fce0000000015 */
.L_x_74:
[----:B------:R-:W-:Y:S05]  /*3fe0*/  BSYNC.RECONVERGENT B0 ;  /* 0x0000000000007941 */ /* 0x000fea0003800200 */
.L_x_72:
        /* <DEDUP_REMOVED lines=17> */
.L_x_76:
[----:B------:R-:W-:Y:S05]  /*4100*/  BSYNC.RECONVERGENT B2 ;  /* 0x0000000000027941 */ /* 0x000fea0003800200 */
.L_x_75:
        /* <DEDUP_REMOVED lines=24> */
.L_x_78:
[----:B------:R-:W-:Y:S05]  /*4290*/  BSYNC.RECONVERGENT B2 ;  /* 0x0000000000027941 */ /* 0x000fea0003800200 */
.L_x_77:
        /* <DEDUP_REMOVED lines=15> */
.L_x_80:
[----:B------:R-:W-:Y:S05]  /*4390*/  BSYNC.RECONVERGENT B2 ;  /* 0x0000000000027941 */ /* 0x000fea0003800200 */
.L_x_79:
[----:B------:R-:W-:Y:S01]  /*43a0*/  HFMA2 R3, -RZ, RZ, 0.96630859375, -0.0022525787353515625 ;  /* 0x3bbb989dff037431 */ /* 0x000fe200000001ff */
[----:B------:R-:W-:Y:S01]  /*43b0*/  MOV R18, 0x437c0000 ;  /* 0x437c000000127802 */ /* 0x000fe20000000f00 */
[----:B------:R-:W0:Y:S03]  /*43c0*/  LDCU UR4, c[0x0][0x3cc] ;  /* 0x00007980ff0477ac */ /* 0x000e260008000800 */
[----:B------:R-:W-:-:S04]  /*43d0*/  FFMA.SAT R3, R0, R3, 0.5 ;  /* 0x3f00000000037423 */ /* 0x000fc80000002003 */
[----:B------:R-:W-:-:S04]  /*43e0*/  FFMA.RM R3, R3, R18, 12582913 ;  /* 0x4b40000103037423 */ /* 0x000fc80000004012 */
[C---:B------:R-:W-:Y:S01]  /*43f0*/  FADD R21, R3.reuse, -12583039 ;  /* 0xcb40007f03157421 */ /* 0x040fe20000000000 */
[----:B------:R-:W-:Y:S01]  /*4400*/  SHF.L.U32 R3, R3, 0x17, RZ ;  /* 0x0000001703037819 */ /* 0x000fe200000006ff */
[----:B0-----:R-:W-:Y:S02]  /*4410*/  FFMA R26, R19, UR4, R4 ;  /* 0x00000004131a7c23 */ /* 0x001fe40008000004 */
[----:B------:R-:W-:-:S04]  /*4420*/  FFMA R21, R0, 1.4426950216293334961, -R21 ;  /* 0x3fb8aa3b00157823 */ /* 0x000fc80000000815 */
[----:B------:R-:W-:-:S04]  /*4430*/  FFMA R21, R0, 1.925963033500011079e-08, R21 ;  /* 0x32a5706000157823 */ /* 0x000fc80000000015 */
[----:B------:R-:W0:Y:S02]  /*4440*/  MUFU.EX2 R0, R21 ;  /* 0x0000001500007308 */ /* 0x000e240000000800 */
[----:B0-----:R-:W-:-:S04]  /*4450*/  FMUL R0, R3, R0 ;  /* 0x0000000003007220 */ /* 0x001fc80000400000 */
[----:B------:R-:W-:-:S04]  /*4460*/  FMUL R0, R0, -0.125 ;  /* 0xbe00000000007820 */ /* 0x000fc80000400000 */
[----:B------:R-:W-:Y:S01]  /*4470*/  FMUL R23, R23, R0 ;  /* 0x0000000017177220 */ /* 0x000fe20000400000 */
[----:B------:R-:W-:-:S03]  /*4480*/  HFMA2 R0, -RZ, RZ, 0, 0 ;  /* 0x00000000ff007431 */ /* 0x000fc600000001ff */
[----:B------:R-:W-:Y:S01]  /*4490*/  FFMA R18, R24, R25, R23 ;  /* 0x0000001918127223 */ /* 0x000fe20000000017 */
[----:B------:R-:W-:Y:S01]  /*44a0*/  FFMA R24, R17, UR4, R6 ;  /* 0x0000000411187c23 */ /* 0x000fe20008000006 */
[----:B------:R-:W-:Y:S02]  /*44b0*/  FFMA R25, R16, UR4, R5 ;  /* 0x0000000410197c23 */ /* 0x000fe40008000005 */
[----:B------:R-:W-:Y:S01]  /*44c0*/  FFMA R27, R18, UR4, R7 ;  /* 0x00000004121b7c23 */ /* 0x000fe20008000007 */
        /* <DEDUP_REMOVED lines=17> */
.L_x_83:
[----:B------:R-:W-:Y:S02]  /*45e0*/  MOV R20, R22 ;  /* 0x0000001600147202 */ /* 0x000fe40000000f00 */
[----:B------:R-:W-:-:S05]  /*45f0*/  MOV R21, R23 ;  /* 0x0000001700157202 */ /* 0x000fca0000000f00 */
        /* <DEDUP_REMOVED lines=8> */
[----:B--2---:R-:W-:-:S03]  /*4680*/  FADD R35, R35, R0 ;  /* 0x0000000023237221 */ /* 0x004fc60000000000 */
[----:B------:R-:W2:Y:S01]  /*4690*/  LDG.E R0, desc[UR8][R20.64] ;  /* 0x0000000814007981 */ /* 0x000ea2000c1e1900 */
[----:B---3--:R-:W-:-:S04]  /*46a0*/  FADD R35, R35, R34 ;  /* 0x0000002223237221 */ /* 0x008fc80000000000 */
[----:B----4-:R-:W-:-:S04]  /*46b0*/  FADD R22, R35, R22 ;  /* 0x0000001623167221 */ /* 0x010fc80000000000 */
[----:B-----5:R-:W-:Y:S02]  /*46c0*/  FADD R34, R22, R33 ;  /* 0x0000002116227221 */ /* 0x020fe40000000000 */
[----:B------:R-:W3:Y:S02]  /*46d0*/  LDG.E R22, desc[UR8][R20.64+0x4] ;  /* 0x0000040814167981 */ /* 0x000ee4000c1e1900 */
[----:B------:R-:W-:Y:S02]  /*46e0*/  FADD R34, R34, R31 ;  /* 0x0000001f22227221 */ /* 0x000fe40000000000 */
[----:B------:R-:W4:Y:S02]  /*46f0*/  LDG.E R31, desc[UR8][R20.64+0x8] ;  /* 0x00000808141f7981 */ /* 0x000f24000c1e1900 */
[----:B------:R-:W-:Y:S02]  /*4700*/  FADD R33, R34, R23 ;  /* 0x0000001722217221 */ /* 0x000fe40000000000 */
[----:B------:R-:W5:Y:S02]  /*4710*/  LDG.E R23, desc[UR8][R20.64+0xc] ;  /* 0x00000c0814177981 */ /* 0x000f64000c1e1900 */
[----:B------:R-:W-:-:S02]  /*4720*/  FADD R33, R33, R32 ;  /* 0x0000002021217221 */ /* 0x000fc40000000000 */
[----:B------:R-:W5:Y:S02]  /*4730*/  LDG.E R32, desc[UR8][R20.64+0x10] ;  /* 0x0000100814207981 */ /* 0x000f64000c1e1900 */
[----:B------:R-:W-:Y:S02]  /*4740*/  FADD R35, R33, R30 ;  /* 0x0000001e21237221 */ /* 0x000fe40000000000 */
[----:B------:R-:W5:Y:S04]  /*4750*/  LDG.E R33, desc[UR8][R20.64+0x14] ;  /* 0x0000140814217981 */ /* 0x000f68000c1e1900 */
[----:B------:R-:W5:Y:S01]  /*4760*/  LDG.E R30, desc[UR8][R20.64+0x18] ;  /* 0x00001808141e7981 */ /* 0x000f62000c1e1900 */
[----:B--2---:R-:W-:-:S03]  /*4770*/  FADD R35, R35, R0 ;  /* 0x0000000023237221 */ /* 0x004fc60000000000 */
[----:B------:R-:W2:Y:S01]  /*4780*/  LDG.E R0, desc[UR8][R20.64+0x1c] ;  /* 0x00001c0814007981 */ /* 0x000ea2000c1e1900 */
[----:B------:R-:W-:Y:S01]  /*4790*/  UIADD3 UR5, UPT, UPT, UR5, 0x10, URZ ;  /* 0x0000001005057890 */ /* 0x000fe2000fffe0ff */
[----:B---3--:R-:W-:-:S04]  /*47a0*/  FADD R22, R35, R22 ;  /* 0x0000001623167221 */ /* 0x008fc80000000000 */
[----:B----4-:R-:W-:-:S04]  /*47b0*/  FADD R22, R22, R31 ;  /* 0x0000001f16167221 */ /* 0x010fc80000000000 */
[----:B-----5:R-:W-:Y:S01]  /*47c0*/  FADD R23, R22, R23 ;  /* 0x0000001716177221 */ /* 0x020fe20000000000 */
[----:B------:R-:W-:-:S03]  /*47d0*/  UISETP.NE.AND UP1, UPT, UR5, URZ, UPT ;  /* 0x000000ff0500728c */ /* 0x000fc6000bf25270 */
[----:B------:R-:W-:-:S04]  /*47e0*/  FADD R32, R23, R32 ;  /* 0x0000002017207221 */ /* 0x000fc80000000000 */
[----:B------:R-:W-:Y:S01]  /*47f0*/  FADD R33, R32, R33 ;  /* 0x0000002120217221 */ /* 0x000fe20000000000 */
[----:B------:R-:W-:-:S03]  /*4800*/  IADD3 R22, P0, PT, R20, 0x40, RZ ;  /* 0x0000004014167810 */ /* 0x000fc60007f1e0ff */
[----:B------:R-:W-:Y:S01]  /*4810*/  FADD R33, R33, R30 ;  /* 0x0000001e21217221 */ /* 0x000fe20000000000 */
[----:B------:R-:W-:-:S03]  /*4820*/  IADD3.X R23, PT, PT, RZ, R21, RZ, P0, !PT ;  /* 0x00000015ff177210 */ /* 0x000fc600007fe4ff */
[----:B--2---:R-:W-:Y:S01]  /*4830*/  FADD R0, R33, R0 ;  /* 0x0000000021007221 */ /* 0x004fe20000000000 */
[----:B------:R-:W-:Y:S06]  /*4840*/  BRA.U UP1, `(.L_x_83) ;  /* 0xfffffffd01647547 */ /* 0x000fec000b83ffff */
.L_x_82:
        /* <DEDUP_REMOVED lines=24> */
.L_x_84:
        /* <DEDUP_REMOVED lines=16> */
.L_x_85:
[----:B------:R-:W-:Y:S05]  /*4ad0*/  BRA.U !UP1, `(.L_x_81) ;  /* 0x0000000109287547 */ /* 0x000fea000b800000 */
[----:B------:R-:W0:Y:S01]  /*4ae0*/  LDC.64 R20, c[0x0][0x380] ;  /* 0x0000e000ff147b82 */ /* 0x000e220000000a00 */
[----:B------:R-:W-:Y:S01]  /*4af0*/  UIADD3 UR4, UPT, UPT, -UR4, URZ, URZ ;  /* 0x000000ff04047290 */ /* 0x000fe2000fffe1ff */
[----:B0-----:R-:W-:-:S11]  /*4b00*/  IMAD.WIDE.U32 R20, R3, 0x4, R20 ;  /* 0x0000000403147825 */ /* 0x001fd600078e0014 */
.L_x_86:
[----:B------:R0:W2:Y:S01]  /*4b10*/  LDG.E R3, desc[UR8][R20.64] ;  /* 0x0000000814037981 */ /* 0x0000a2000c1e1900 */
[----:B------:R-:W-:-:S04]  /*4b20*/  UIADD3 UR4, UPT, UPT, UR4, 0x1, URZ ;  /* 0x0000000104047890 */ /* 0x000fc8000fffe0ff */
[----:B------:R-:W-:Y:S01]  /*4b30*/  UISETP.NE.AND UP0, UPT, UR4, URZ, UPT ;  /* 0x000000ff0400728c */ /* 0x000fe2000bf05270 */
[----:B0-----:R-:W-:-:S04]  /*4b40*/  IADD3 R20, P0, PT, R20, 0x4, RZ ;  /* 0x0000000414147810 */ /* 0x001fc80007f1e0ff */
[----:B------:R-:W-:Y:S01]  /*4b50*/  IADD3.X R21, PT, PT, RZ, R21, RZ, P0, !PT ;  /* 0x00000015ff157210 */ /* 0x000fe200007fe4ff */
[----:B--2---:R-:W-:-:S03]  /*4b60*/  FADD R0, R3, R0 ;  /* 0x0000000003007221 */ /* 0x004fc60000000000 */
[----:B------:R-:W-:Y:S05]  /*4b70*/  BRA.U UP0, `(.L_x_86) ;  /* 0xfffffffd00e47547 */ /* 0x000fea000b83ffff */
.L_x_81:
        /* <DEDUP_REMOVED lines=13> */
[----:B------:R-:W-:Y:S01]  /*4c50*/  FMUL R20, R26, R23 ;  /* 0x000000171a147220 */ /* 0x000fe20000400000 */
[----:B------:R-:W-:Y:S01]  /*4c60*/  FADD R23, R24, -UR4 ;  /* 0x8000000418177e21 */ /* 0x000fe20008000000 */
[----:B------:R-:W0:Y:S01]  /*4c70*/  LDCU UR4, c[0x0][0x3d0] ;  /* 0x00007a00ff0477ac */ /* 0x000e220008000800 */
[----:B------:R-:W-:Y:S01]  /*4c80*/  FMUL R31, R3, R30 ;  /* 0x0000001e031f7220 */ /* 0x000fe20000400000 */
        /* <DEDUP_REMOVED lines=20> */
.L_x_88:
[----:B------:R-:W-:Y:S05]  /*4dd0*/  BSYNC.RECONVERGENT B2 ;  /* 0x0000000000027941 */ /* 0x000fea0003800200 */
.L_x_87:
        /* <DEDUP_REMOVED lines=16> */
.L_x_90:
[----:B------:R-:W-:Y:S05]  /*4ee0*/  BSYNC.RECONVERGENT B2 ;  /* 0x0000000000027941 */ /* 0x000fea0003800200 */
.L_x_89:
        /* <DEDUP_REMOVED lines=24> */
.L_x_92:
[----:B------:R-:W-:Y:S05]  /*5070*/  BSYNC.RECONVERGENT B2 ;  /* 0x0000000000027941 */ /* 0x000fea0003800200 */
.L_x_91:
        /* <DEDUP_REMOVED lines=16> */
.L_x_94:
[----:B------:R-:W-:Y:S05]  /*5180*/  BSYNC.RECONVERGENT B2 ;  /* 0x0000000000027941 */ /* 0x000fea0003800200 */
.L_x_93:
        /* <DEDUP_REMOVED lines=27> */
.L_x_96:
[----:B------:R-:W-:Y:S05]  /*5340*/  BSYNC.RECONVERGENT B2 ;  /* 0x0000000000027941 */ /* 0x000fea0003800200 */
.L_x_95:
[----:B------:R-:W-:Y:S01]  /*5350*/  HFMA2 R3, -RZ, RZ, 0.96630859375, -0.0022525787353515625 ;  /* 0x3bbb989dff037431 */ /* 0x000fe200000001ff */
[----:B------:R-:W-:Y:S01]  /*5360*/  MOV R20, 0x437c0000 ;  /* 0x437c000000147802 */ /* 0x000fe20000000f00 */
[----:B------:R-:W-:Y:S01]  /*5370*/  FADD R22, R24, 35 ;  /* 0x420c000018167421 */ /* 0x000fe20000000000 */
[----:B------:R-:W-:Y:S01]  /*5380*/  MOV R31, 0x41200000 ;  /* 0x41200000001f7802 */ /* 0x000fe20000000f00 */
[----:B------:R-:W-:Y:S01]  /*5390*/  FADD R26, -R25, 1 ;  /* 0x3f800000191a7421 */ /* 0x000fe20000000100 */
[----:B------:R-:W-:Y:S01]  /*53a0*/  BSSY.RECONVERGENT B2, `(.L_x_97) ;  /* 0x0000017000027945 */ /* 0x000fe20003800200 */
        /* <DEDUP_REMOVED lines=12> */
[----:B0-----:R-:W-:-:S03]  /*5470*/  FMUL R3, R3, R20 ;  /* 0x0000001403037220 */ /* 0x001fc60000400000 */
        /* <DEDUP_REMOVED lines=9> */
.L_x_98:
[----:B------:R-:W-:Y:S05]  /*5510*/  BSYNC.RECONVERGENT B2 ;  /* 0x0000000000027941 */ /* 0x000fea0003800200 */
.L_x_97:
        /* <DEDUP_REMOVED lines=18> */
.L_x_100:
[----:B------:R-:W0:Y:S02]  /*5640*/  MUFU.RCP R21, R22 ;  /* 0x0000001600157308 */ /* 0x000e240000001000 */
[----:B0-----:R-:W-:-:S04]  /*5650*/  FFMA R0, R22, R21, -1 ;  /* 0xbf80000016007423 */ /* 0x001fc80000000015 */
[----:B------:R-:W-:-:S04]  /*5660*/  FADD.FTZ R0, -R0, -RZ ;  /* 0x800000ff00007221 */ /* 0x000fc80000010100 */
[----:B------:R-:W-:-:S07]  /*5670*/  FFMA R21, R21, R0, R21 ;  /* 0x0000000015157223 */ /* 0x000fce0000000015 */
.L_x_101:
[----:B------:R-:W-:Y:S05]  /*5680*/  BSYNC.RECONVERGENT B0 ;  /* 0x0000000000007941 */ /* 0x000fea0003800200 */
.L_x_99:
        /* <DEDUP_REMOVED lines=17> */
.L_x_103:
[----:B------:R-:W-:Y:S05]  /*57a0*/  BSYNC.RECONVERGENT B2 ;  /* 0x0000000000027941 */ /* 0x000fea0003800200 */
.L_x_102:
        /* <DEDUP_REMOVED lines=24> */
.L_x_105:
[----:B------:R-:W-:Y:S05]  /*5930*/  BSYNC.RECONVERGENT B2 ;  /* 0x0000000000027941 */ /* 0x000fea0003800200 */
.L_x_104:
        /* <DEDUP_REMOVED lines=15> */
.L_x_107:
[----:B------:R-:W-:Y:S05]  /*5a30*/  BSYNC.RECONVERGENT B2 ;  /* 0x0000000000027941 */ /* 0x000fea0003800200 */
.L_x_106:
[----:B------:R-:W-:Y:S01]  /*5a40*/  HFMA2 R3, -RZ, RZ, 0.96630859375, -0.0022525787353515625 ;  /* 0x3bbb989dff037431 */ /* 0x000fe200000001ff */
[----:B------:R-:W-:Y:S01]  /*5a50*/  MOV R20, 0x437c0000 ;  /* 0x437c000000147802 */ /* 0x000fe20000000f00 */
[----:B------:R-:W0:Y:S01]  /*5a60*/  LDC R22, c[0x0][0x3cc] ;  /* 0x0000f300ff167b82 */ /* 0x000e220000000800 */
[----:B------:R-:W-:Y:S02]  /*5a70*/  HFMA2 R23, -RZ, RZ, 1.541015625, -0.052093505859375 ;  /* 0x3e2aaaabff177431 */ /* 0x000fe400000001ff */
[----:B------:R-:W-:-:S04]  /*5a80*/  FFMA.SAT R3, R0, R3, 0.5 ;  /* 0x3f00000000037423 */ /* 0x000fc80000002003 */
[----:B------:R-:W-:-:S04]  /*5a90*/  FFMA.RM R3, R3, R20, 12582913 ;  /* 0x4b40000103037423 */ /* 0x000fc80000004014 */
[C---:B------:R-:W-:Y:S01]  /*5aa0*/  FADD R21, R3.reuse, -12583039 ;  /* 0xcb40007f03157421 */ /* 0x040fe20000000000 */
[----:B------:R-:W-:-:S03]  /*5ab0*/  SHF.L.U32 R3, R3, 0x17, RZ ;  /* 0x0000001703037819 */ /* 0x000fc600000006ff */
[----:B------:R-:W-:-:S04]  /*5ac0*/  FFMA R21, R0, 1.4426950216293334961, -R21 ;  /* 0x3fb8aa3b00157823 */ /* 0x000fc80000000815 */
[----:B------:R-:W-:Y:S01]  /*5ad0*/  FFMA R21, R0, 1.925963033500011079e-08, R21 ;  /* 0x32a5706000157823 */ /* 0x000fe20000000015 */
[----:B------:R-:W-:Y:S01]  /*5ae0*/  MOV R0, 0x40c00000 ;  /* 0x40c0000000007802 */ /* 0x000fe20000000f00 */
[----:B0-----:R-:W-:Y:S04]  /*5af0*/  FCHK P0, R22, 6 ;  /* 0x40c0000016007902 */ /* 0x001fe80000000000 */
[----:B------:R-:W-:-:S04]  /*5b00*/  FFMA R0, R23, -R0, 1 ;  /* 0x3f80000017007423 */ /* 0x000fc80000000800 */
[----:B------:R-:W0:Y:S01]  /*5b10*/  MUFU.EX2 R20, R21 ;  /* 0x0000001500147308 */ /* 0x000e220000000800 */
[----:B------:R-:W-:-:S04]  /*5b20*/  FFMA R0, R0, R23, 0.16666667163372039795 ;  /* 0x3e2aaaab00007423 */ /* 0x000fc80000000017 */
[----:B------:R-:W-:Y:S01]  /*5b30*/  FFMA R23, R0, R22, RZ ;  /* 0x0000001600177223 */ /* 0x000fe200000000ff */
[----:B0-----:R-:W-:-:S04]  /*5b40*/  FMUL R3, R3, R20 ;  /* 0x0000001403037220 */ /* 0x001fc80000400000 */
[----:B------:R-:W-:Y:S01]  /*5b50*/  FMUL R20, R3, -0.125 ;  /* 0xbe00000003147820 */ /* 0x000fe20000400000 */
[----:B------:R-:W-:-:S03]  /*5b60*/  FFMA R3, R23, -6, R22 ;  /* 0xc0c0000017037823 */ /* 0x000fc60000000016 */
[----:B------:R-:W-:Y:S01]  /*5b70*/  FMUL R27, R27, R20 ;  /* 0x000000141b1b7220 */ /* 0x000fe20000400000 */
[----:B------:R-:W-:-:S03]  /*5b80*/  FFMA R0, R0, R3, R23 ;  /* 0x0000000300007223 */ /* 0x000fc60000000017 */
[----:B------:R-:W-:Y:S01]  /*5b90*/  FFMA R24, R24, R35, R27 ;  /* 0x0000002318187223 */ /* 0x000fe2000000001b */
[----:B------:R-:W-:Y:S06]  /*5ba0*/  @!P0 BRA `(.L_x_108) ;  /* 0x0000000000148947 */ /* 0x000fec0003800000 */
[----:B------:R-:W0:Y:S01]  /*5bb0*/  LDCU UR4, c[0x0][0x3cc] ;  /* 0x00007980ff0477ac */ /* 0x000e220008000800 */
[----:B------:R-:W-:Y:S02]  /*5bc0*/  MOV R0, 0x40c00000 ;  /* 0x40c0000000007802 */ /* 0x000fe40000000f00 */
[----:B------:R-:W-:Y:S02]  /*5bd0*/  MOV R20, 0x5c00 ;  /* 0x00005c0000147802 */ /* 0x000fe40000000f00 */
[----:B0-----:R-:W-:-:S07]  /*5be0*/  MOV R3, UR4 ;  /* 0x0000000400037c02 */ /* 0x001fce0008000f00 */
[----:B------:R-:W-:Y:S05]  /*5bf0*/  CALL.REL.NOINC `($__internal_1_$__cuda_sm3x_div_rn_noftz_f32_slowpath) ;  /* 0x0000000400487944 */ /* 0x000fea0003c00000 */
.L_x_108:
[----:B------:R-:W0:Y:S01]  /*5c00*/  LDC.64 R30, c[0x0][0x3a0] ;  /* 0x0000e800ff1e7b82 */ /* 0x000e220000000a00 */
[----:B------:R-:W-:Y:S01]  /*5c10*/  FFMA R12, R12, 2, R9 ;  /* 0x400000000c0c7823 */ /* 0x000fe20000000009 */
[----:B------:R-:W-:Y:S01]  /*5c20*/  FFMA R32, R13, 2, R11 ;  /* 0x400000000d207823 */ /* 0x000fe2000000000b */
[----:B------:R-:W-:Y:S01]  /*5c30*/  FFMA R3, R14, 2, R8 ;  /* 0x400000000e037823 */ /* 0x000fe20000000008 */
[----:B------:R-:W-:Y:S01]  /*5c40*/  FFMA R15, R15, 2, R10 ;  /* 0x400000000f0f7823 */ /* 0x000fe2000000000a */
[----:B------:R-:W-:Y:S01]  /*5c50*/  FFMA R17, R17, 2, R12 ;  /* 0x4000000011117823 */ /* 0x000fe2000000000c */
[----:B------:R-:W-:Y:S01]  /*5c60*/  FFMA R32, R19, 2, R32 ;  /* 0x4000000013207823 */ /* 0x000fe20000000020 */
[----:B------:R-:W-:Y:S01]  /*5c70*/  FFMA R16, R16, 2, R3 ;  /* 0x4000000010107823 */ /* 0x000fe20000000003 */
[----:B------:R-:W1:Y:S01]  /*5c80*/  LDC.64 R26, c[0x0][0x3a8] ;  /* 0x0000ea00ff1a7b82 */ /* 0x000e620000000a00 */
[----:B------:R-:W-:Y:S01]  /*5c90*/  FFMA R15, R18, 2, R15 ;  /* 0x40000000120f7823 */ /* 0x000fe2000000000f */
[----:B------:R-:W-:Y:S01]  /*5ca0*/  FADD R17, R17, R28 ;  /* 0x0000001c11117221 */ /* 0x000fe20000000000 */
[----:B------:R-:W-:Y:S01]  /*5cb0*/  FADD R29, R29, R32 ;  /* 0x000000201d1d7221 */ /* 0x000fe20000000000 */
[----:B------:R-:W-:Y:S01]  /*5cc0*/  FADD R16, R25, R16 ;  /* 0x0000001019107221 */ /* 0x000fe20000000000 */
[----:B------:R-:W-:Y:S01]  /*5cd0*/  FADD R24, R24, R15 ;  /* 0x0000000f18187221 */ /* 0x000fe20000000000 */
[-C--:B------:R-:W-:Y:S01]  /*5ce0*/  FFMA R17, R17, R0.reuse, R6 ;  /* 0x0000000011117223 */ /* 0x080fe20000000006 */
[-C--:B------:R-:W-:Y:S01]  /*5cf0*/  FFMA R29, R29, R0.reuse, R4 ;  /* 0x000000001d1d7223 */ /* 0x080fe20000000004 */
[----:B------:R-:W2:Y:S01]  /*5d00*/  LDC.64 R22, c[0x0][0x3b0] ;  /* 0x0000ec00ff167b82 */ /* 0x000ea20000000a00 */
[-C--:B------:R-:W-:Y:S01]  /*5d10*/  FFMA R5, R16, R0.reuse, R5 ;  /* 0x0000000010057223 */ /* 0x080fe20000000005 */
[----:B------:R-:W-:-:S06]  /*5d20*/  FFMA R7, R24, R0, R7 ;  /* 0x0000000018077223 */ /* 0x000fcc0000000007 */
[----:B------:R-:W3:Y:S01]  /*5d30*/  LDC.64 R20, c[0x0][0x3b8] ;  /* 0x0000ee00ff147b82 */ /* 0x000ee20000000a00 */
[----:B0-----:R-:W-:-:S05]  /*5d40*/  IMAD.WIDE R30, R2, 0x4, R30 ;  /* 0x00000004021e7825 */ /* 0x001fca00078e021e */
[----:B------:R-:W-:Y:S01]  /*5d50*/  STG.E desc[UR8][R30.64], R17 ;  /* 0x000000111e007986 */ /* 0x000fe2000c101908 */
[----:B-1----:R-:W-:-:S05]  /*5d60*/  IMAD.WIDE R26, R2, 0x4, R26 ;  /* 0x00000004021a7825 */ /* 0x002fca00078e021a */
[----:B------:R-:W-:Y:S01]  /*5d70*/  STG.E desc[UR8][R26.64], R29 ;  /* 0x0000001d1a007986 */ /* 0x000fe2000c101908 */
[----:B--2---:R-:W-:-:S05]  /*5d80*/  IMAD.WIDE R22, R2, 0x4, R22 ;  /* 0x0000000402167825 */ /* 0x004fca00078e0216 */
[----:B------:R-:W-:Y:S01]  /*5d90*/  STG.E desc[UR8][R22.64], R5 ;  /* 0x0000000516007986 */ /* 0x000fe2000c101908 */
[----:B---3--:R-:W-:-:S05]  /*5da0*/  IMAD.WIDE R20, R2, 0x4, R20 ;  /* 0x0000000402147825 */ /* 0x008fca00078e0214 */
[----:B------:R-:W-:Y:S01]  /*5db0*/  STG.E desc[UR8][R20.64], R7 ;  /* 0x0000000714007986 */ /* 0x000fe2000c101908 */
[----:B------:R-:W-:Y:S05]  /*5dc0*/  EXIT ;  /* 0x000000000000794d */ /* 0x000fea0003800000 */
        .weak           $__internal_0_$__cuda_sm20_rcp_rn_f32_slowpath
        .type           $__internal_0_$__cuda_sm20_rcp_rn_f32_slowpath,@function
        .size           $__internal_0_$__cuda_sm20_rcp_rn_f32_slowpath,($__internal_1_$__cuda_sm3x_div_rn_noftz_f32_slowpath - $__internal_0_$__cuda_sm20_rcp_rn_f32_slowpath)
$__internal_0_$__cuda_sm20_rcp_rn_f32_slowpath:
[----:B------:R-:W-:Y:S01]  /*5dd0*/  SHF.L.U32 R3, R22, 0x1, RZ ;  /* 0x0000000116037819 */ /* 0x000fe200000006ff */
[----:B------:R-:W-:Y:S03]  /*5de0*/  BSSY.RECONVERGENT B1, `(.L_x_109) ;  /* 0x0000030000017945 */ /* 0x000fe60003800200 */
[----:B------:R-:W-:-:S04]  /*5df0*/  SHF.R.U32.HI R3, RZ, 0x18, R3 ;  /* 0x00000018ff037819 */ /* 0x000fc80000011603 */
[----:B------:R-:W-:-:S13]  /*5e00*/  ISETP.NE.U32.AND P0, PT, R3, RZ, PT ;  /* 0x000000ff0300720c */ /* 0x000fda0003f05070 */
[----:B------:R-:W-:Y:S05]  /*5e10*/  @P0 BRA `(.L_x_110) ;  /* 0x0000000000280947 */ /* 0x000fea0003800000 */
[----:B------:R-:W-:-:S04]  /*5e20*/  SHF.L.U32 R0, R22, 0x1, RZ ;  /* 0x0000000116007819 */ /* 0x000fc800000006ff */
[----:B------:R-:W-:-:S13]  /*5e30*/  ISETP.NE.AND P0, PT, R0, RZ, PT ;  /* 0x000000ff0000720c */ /* 0x000fda0003f05270 */
[----:B------:R-:W-:Y:S01]  /*5e40*/  @P0 FFMA R3, R22, 1.84467440737095516160e+19, RZ ;  /* 0x5f80000016030823 */ /* 0x000fe200000000ff */
[----:B------:R-:W-:Y:S08]  /*5e50*/  @!P0 MUFU.RCP R21, R22 ;  /* 0x0000001600158308 */ /* 0x000ff00000001000 */
[----:B------:R-:W0:Y:S02]  /*5e60*/  @P0 MUFU.RCP R0, R3 ;  /* 0x0000000300000308 */ /* 0x000e240000001000 */
[----:B0-----:R-:W-:-:S04]  /*5e70*/  @P0 FFMA R31, R3, R0, -1 ;  /* 0xbf800000031f0423 */ /* 0x001fc80000000000 */
[----:B------:R-:W-:-:S04]  /*5e80*/  @P0 FADD.FTZ R31, -R31, -RZ ;  /* 0x800000ff1f1f0221 */ /* 0x000fc80000010100 */
[----:B------:R-:W-:-:S04]  /*5e90*/  @P0 FFMA R31, R0, R31, R0 ;  /* 0x0000001f001f0223 */ /* 0x000fc80000000000 */
[----:B------:R-:W-:Y:S01]  /*5ea0*/  @P0 FFMA R21, R31, 1.84467440737095516160e+19, RZ ;  /* 0x5f8000001f150823 */ /* 0x000fe200000000ff */
[----:B------:R-:W-:Y:S06]  /*5eb0*/  BRA `(.L_x_111) ;  /* 0x0000000000887947 */ /* 0x000fec0003800000 */
.L_x_110:
[----:B------:R-:W-:-:S04]  /*5ec0*/  IADD3 R0, PT, PT, R3, -0xfd, RZ ;  /* 0xffffff0303007810 */ /* 0x000fc80007ffe0ff */
[----:B------:R-:W-:-:S13]  /*5ed0*/  ISETP.GT.U32.AND P0, PT, R0, 0x1, PT ;  /* 0x000000010000780c */ /* 0x000fda0003f04070 */
[----:B------:R-:W-:Y:S05]  /*5ee0*/  @P0 BRA `(.L_x_112) ;  /* 0x0000000000780947 */ /* 0x000fea0003800000 */
[----:B------:R-:W-:Y:S01]  /*5ef0*/  LOP3.LUT R32, R22, 0x7fffff, RZ, 0xc0, !PT ;  /* 0x007fffff16207812 */ /* 0x000fe200078ec0ff */
[----:B------:R-:W-:-:S03]  /*5f00*/  HFMA2 R21, -RZ, RZ, 0, 1.78813934326171875e-07 ;  /* 0x00000003ff157431 */ /* 0x000fc600000001ff */
[----:B------:R-:W-:-:S04]  /*5f10*/  LOP3.LUT R32, R32, 0x3f800000, RZ, 0xfc, !PT ;  /* 0x3f80000020207812 */ /* 0x000fc800078efcff */
[----:B------:R-:W0:Y:S01]  /*5f20*/  MUFU.RCP R31, R32 ;  /* 0x00000020001f7308 */ /* 0x000e220000001000 */
[----:B------:R-:W-:Y:S01]  /*5f30*/  SHF.L.U32 R21, R21, R0, RZ ;  /* 0x0000000015157219 */ /* 0x000fe200000006ff */
[----:B0-----:R-:W-:-:S04]  /*5f40*/  FFMA R30, R32, R31, -1 ;  /* 0xbf800000201e7423 */ /* 0x001fc8000000001f */
[----:B------:R-:W-:-:S04]  /*5f50*/  FADD.FTZ R30, -R30, -RZ ;  /* 0x800000ff1e1e7221 */ /* 0x000fc80000010100 */
[CCC-:B------:R-:W-:Y:S01]  /*5f60*/  FFMA.RM R33, R31.reuse, R30.reuse, R31.reuse ;  /* 0x0000001e1f217223 */ /* 0x1c0fe2000000401f */
[----:B------:R-:W-:-:S04]  /*5f70*/  FFMA.RP R30, R31, R30, R31 ;  /* 0x0000001e1f1e7223 */ /* 0x000fc8000000801f */
[C---:B------:R-:W-:Y:S02]  /*5f80*/  LOP3.LUT R31, R33.reuse, 0x7fffff, RZ, 0xc0, !PT ;  /* 0x007fffff211f7812 */ /* 0x040fe400078ec0ff */
[----:B------:R-:W-:Y:S02]  /*5f90*/  FSETP.NEU.FTZ.AND P0, PT, R33, R30, PT ;  /* 0x0000001e2100720b */ /* 0x000fe40003f1d000 */
[----:B------:R-:W-:Y:S02]  /*5fa0*/  LOP3.LUT R31, R31, 0x800000, RZ, 0xfc, !PT ;  /* 0x008000001f1f7812 */ /* 0x000fe400078efcff */
[----:B------:R-:W-:Y:S02]  /*5fb0*/  SEL R30, RZ, 0xffffffff, !P0 ;  /* 0xffffffffff1e7807 */ /* 0x000fe40004000000 */
[----:B------:R-:W-:Y:S02]  /*5fc0*/  LOP3.LUT R21, R21, R31, RZ, 0xc0, !PT ;  /* 0x0000001f15157212 */ /* 0x000fe400078ec0ff */
[----:B------:R-:W-:-:S02]  /*5fd0*/  IADD3 R30, PT, PT, -R30, RZ, RZ ;  /* 0x000000ff1e1e7210 */ /* 0x000fc40007ffe1ff */
[-C--:B------:R-:W-:Y:S02]  /*5fe0*/  SHF.R.U32.HI R21, RZ, R0.reuse, R21 ;  /* 0x00000000ff157219 */ /* 0x080fe40000011615 */
[----:B------:R-:W-:Y:S02]  /*5ff0*/  LOP3.LUT P1, RZ, R30, R0, R31, 0xf8, !PT ;  /* 0x000000001eff7212 */ /* 0x000fe4000782f81f */
[C---:B------:R-:W-:Y:S02]  /*6000*/  LOP3.LUT P0, RZ, R21.reuse, 0x1, RZ, 0xc0, !PT ;  /* 0x0000000115ff7812 */ /* 0x040fe4000780c0ff */
[----:B------:R-:W-:-:S04]  /*6010*/  LOP3.LUT P2, RZ, R21, 0x2, RZ, 0xc0, !PT ;  /* 0x0000000215ff7812 */ /* 0x000fc8000784c0ff */
[----:B------:R-:W-:Y:S02]  /*6020*/  PLOP3.LUT P0, PT, P0, P1, P2, 0xe0, 0x0 ;  /* 0x000000000000781c */ /* 0x000fe40000703c20 */
[----:B------:R-:W-:Y:S02]  /*6030*/  LOP3.LUT P1, RZ, R22, 0x7fffff, RZ, 0xc0, !PT ;  /* 0x007fffff16ff7812 */ /* 0x000fe4000782c0ff */
[----:B------:R-:W-:-:S04]  /*6040*/  SEL R0, RZ, 0x1, !P0 ;  /* 0x00000001ff007807 */ /* 0x000fc80004000000 */
[----:B------:R-:W-:-:S04]  /*6050*/  IADD3 R0, PT, PT, -R0, RZ, RZ ;  /* 0x000000ff00007210 */ /* 0x000fc80007ffe1ff */
[----:B------:R-:W-:Y:S02]  /*6060*/  ISETP.GE.AND P0, PT, R0, RZ, PT ;  /* 0x000000ff0000720c */ /* 0x000fe40003f06270 */
[----:B------:R-:W-:-:S04]  /*6070*/  IADD3 R0, PT, PT, R3, -0xfc, RZ ;  /* 0xffffff0403007810 */ /* 0x000fc80007ffe0ff */
[----:B------:R-:W-:-:S07]  /*6080*/  SHF.R.U32.HI R21, RZ, R0, R31 ;  /* 0x00000000ff157219 */ /* 0x000fce000001161f */
[----:B------:R-:W-:-:S04]  /*6090*/  @!P0 IADD3 R21, PT, PT, R21, 0x1, RZ ;  /* 0x0000000115158810 */ /* 0x000fc80007ffe0ff */
[----:B------:R-:W-:-:S04]  /*60a0*/  @!P1 SHF.L.U32 R21, R21, 0x1, RZ ;  /* 0x0000000115159819 */ /* 0x000fc800000006ff */
[----:B------:R-:W-:Y:S01]  /*60b0*/  LOP3.LUT R21, R21, 0x80000000, R22, 0xf8, !PT ;  /* 0x8000000015157812 */ /* 0x000fe200078ef816 */
[----:B------:R-:W-:Y:S06]  /*60c0*/  BRA `(.L_x_111) ;  /* 0x0000000000047947 */ /* 0x000fec0003800000 */
.L_x_112:
[----:B------:R0:W1:Y:S02]  /*60d0*/  MUFU.RCP R21, R22 ;  /* 0x0000001600157308 */ /* 0x0000640000001000 */
.L_x_111:
[----:B------:R-:W-:Y:S05]  /*60e0*/  BSYNC.RECONVERGENT B1 ;  /* 0x0000000000017941 */ /* 0x000fea0003800200 */
.L_x_109:
[----:B------:R-:W-:Y:S01]  /*60f0*/  HFMA2 R31, -RZ, RZ, 0, 0 ;  /* 0x00000000ff1f7431 */ /* 0x000fe200000001ff */
[----:B------:R-:W-:-:S04]  /*6100*/  MOV R30, R20 ;  /* 0x00000014001e7202 */ /* 0x000fc80000000f00 */
[----:B01----:R-:W-:Y:S05]  /*6110*/  RET.REL.NODEC R30 `(_Z11hh_rk4_stepPKfS0_S0_S0_PfS1_S1_S1_S0_iff) ;  /* 0xffffff9c1eb87950 */ /* 0x003fea0003c3ffff */
        .weak           $__internal_1_$__cuda_sm3x_div_rn_noftz_f32_slowpath
        .type           $__internal_1_$__cuda_sm3x_div_rn_noftz_f32_slowpath,@function
        .size           $__internal_1_$__cuda_sm3x_div_rn_noftz_f32_slowpath,(.L_x_126 - $__internal_1_$__cuda_sm3x_div_rn_noftz_f32_slowpath)
$__internal_1_$__cuda_sm3x_div_rn_noftz_f32_slowpath:
[----:B------:R-:W-:Y:S01]  /*6120*/  SHF.R.U32.HI R21, RZ, 0x17, R0 ;  /* 0x00000017ff157819 */ /* 0x000fe20000011600 */
[----:B------:R-:W-:Y:S01]  /*6130*/  BSSY.RECONVERGENT B0, `(.L_x_113) ;  /* 0x0000065000007945 */ /* 0x000fe20003800200 */
[----:B------:R-:W-:Y:S02]  /*6140*/  SHF.R.U32.HI R30, RZ, 0x17, R3 ;  /* 0x00000017ff1e7819 */ /* 0x000fe40000011603 */
[----:B------:R-:W-:Y:S02]  /*6150*/  LOP3.LUT R21, R21, 0xff, RZ, 0xc0, !PT ;  /* 0x000000ff15157812 */ /* 0x000fe400078ec0ff */
[----:B------:R-:W-:Y:S02]  /*6160*/  LOP3.LUT R30, R30, 0xff, RZ, 0xc0, !PT ;  /* 0x000000ff1e1e7812 */ /* 0x000fe400078ec0ff */
[----:B------:R-:W-:Y:S02]  /*6170*/  IADD3 R22, PT, PT, R21, -0x1, RZ ;  /* 0xffffffff15167810 */ /* 0x000fe40007ffe0ff */
[----:B------:R-:W-:-:S02]  /*6180*/  IADD3 R31, PT, PT, R30, -0x1, RZ ;  /* 0xffffffff1e1f7810 */ /* 0x000fc40007ffe0ff */
[----:B------:R-:W-:Y:S02]  /*6190*/  ISETP.GT.U32.AND P0, PT, R22, 0xfd, PT ;  /* 0x000000fd1600780c */ /* 0x000fe40003f04070 */
[----:B------:R-:W-:Y:S02]  /*61a0*/  MOV R33, R3 ;  /* 0x0000000300217202 */ /* 0x000fe40000000f00 */
[----:B------:R-:W-:-:S13]  /*61b0*/  ISETP.GT.U32.OR P0, PT, R31, 0xfd, P0 ;  /* 0x000000fd1f00780c */ /* 0x000fda0000704470 */
[----:B------:R-:W-:Y:S01]  /*61c0*/  @!P0 MOV R22, RZ ;  /* 0x000000ff00168202 */ /* 0x000fe20000000f00 */
[----:B------:R-:W-:Y:S06]  /*61d0*/  @!P0 BRA `(.L_x_114) ;  /* 0x0000000000648947 */ /* 0x000fec0003800000 */
[----:B------:R-:W-:Y:S02]  /*61e0*/  FSETP.GTU.FTZ.AND P0, PT, |R3|, +INF , PT ;  /* 0x7f8000000300780b */ /* 0x000fe40003f1c200 */
[----:B------:R-:W-:-:S04]  /*61f0*/  FSETP.GTU.FTZ.AND P1, PT, |R0|, +INF , PT ;  /* 0x7f8000000000780b */ /* 0x000fc80003f3c200 */
[----:B------:R-:W-:-:S13]  /*6200*/  PLOP3.LUT P0, PT, P0, P1, PT, 0xf8, 0x8f ;  /* 0x00000000008f781c */ /* 0x000fda0000703f70 */
[----:B------:R-:W-:Y:S05]  /*6210*/  @P0 BRA `(.L_x_115) ;  /* 0x0000000400540947 */ /* 0x000fea0003800000 */
[----:B------:R-:W-:-:S13]  /*6220*/  LOP3.LUT P0, RZ, R0, 0x7fffffff, R33, 0xc8, !PT ;  /* 0x7fffffff00ff7812 */ /* 0x000fda000780c821 */
[----:B------:R-:W-:Y:S05]  /*6230*/  @!P0 BRA `(.L_x_116) ;  /* 0x0000000400448947 */ /* 0x000fea0003800000 */
[C---:B------:R-:W-:Y:S02]  /*6240*/  FSETP.NEU.FTZ.AND P2, PT, |R3|.reuse, +INF , PT ;  /* 0x7f8000000300780b */ /* 0x040fe40003f5d200 */
[----:B------:R-:W-:Y:S02]  /*6250*/  FSETP.NEU.FTZ.AND P1, PT, |R0|, +INF , PT ;  /* 0x7f8000000000780b */ /* 0x000fe40003f3d200 */
[----:B------:R-:W-:-:S11]  /*6260*/  FSETP.NEU.FTZ.AND P0, PT, |R3|, +INF , PT ;  /* 0x7f8000000300780b */ /* 0x000fd60003f1d200 */
[----:B------:R-:W-:Y:S05]  /*6270*/  @!P1 BRA !P2, `(.L_x_116) ;  /* 0x0000000400349947 */ /* 0x000fea0005000000 */
[----:B------:R-:W-:-:S04]  /*6280*/  LOP3.LUT P2, RZ, R33, 0x7fffffff, RZ, 0xc0, !PT ;  /* 0x7fffffff21ff7812 */ /* 0x000fc8000784c0ff */
[----:B------:R-:W-:-:S13]  /*6290*/  PLOP3.LUT P1, PT, P1, P2, PT, 0x2f, 0xf2 ;  /* 0x0000000000f2781c */ /* 0x000fda0000f24577 */
[----:B------:R-:W-:Y:S05]  /*62a0*/  @P1 BRA `(.L_x_117) ;  /* 0x0000000400201947 */ /* 0x000fea0003800000 */
[----:B------:R-:W-:-:S04]  /*62b0*/  LOP3.LUT P1, RZ, R0, 0x7fffffff, RZ, 0xc0, !PT ;  /* 0x7fffffff00ff7812 */ /* 0x000fc8000782c0ff */
[----:B------:R-:W-:-:S13]  /*62c0*/  PLOP3.LUT P0, PT, P0, P1, PT, 0x2f, 0xf2 ;  /* 0x0000000000f2781c */ /* 0x000fda0000702577 */
[----:B------:R-:W-:Y:S05]  /*62d0*/  @P0 BRA `(.L_x_118) ;  /* 0x0000000400080947 */ /* 0x000fea0003800000 */
[----:B------:R-:W-:-:S04]  /*62e0*/  IADD3 R22, PT, PT, R30, -0x1, RZ ;  /* 0xffffffff1e167810 */ /* 0x000fc80007ffe0ff */
[----:B------:R-:W-:Y:S02]  /*62f0*/  ISETP.GE.AND P0, PT, R22, RZ, PT ;  /* 0x000000ff1600720c */ /* 0x000fe40003f06270 */
[----:B------:R-:W-:-:S04]  /*6300*/  IADD3 R22, PT, PT, R21, -0x1, RZ ;  /* 0xffffffff15167810 */ /* 0x000fc80007ffe0ff */
[----:B------:R-:W-:-:S07]  /*6310*/  ISETP.GE.AND P1, PT, R22, RZ, PT ;  /* 0x000000ff1600720c */ /* 0x000fce0003f26270 */
[----:B------:R-:W-:Y:S01]  /*6320*/  @P0 MOV R22, RZ ;  /* 0x000000ff00160202 */ /* 0x000fe20000000f00 */
[----:B------:R-:W-:Y:S01]  /*6330*/  @!P0 FFMA R33, R3, 1.84467440737095516160e+19, RZ ;  /* 0x5f80000003218823 */ /* 0x000fe200000000ff */
[----:B------:R-:W-:-:S04]  /*6340*/  @!P0 MOV R22, 0xffffffc0 ;  /* 0xffffffc000168802 */ /* 0x000fc80000000f00 */
[----:B------:R-:W-:Y:S01]  /*6350*/  @!P1 FFMA R0, R0, 1.84467440737095516160e+19, RZ ;  /* 0x5f80000000009823 */ /* 0x000fe200000000ff */
[----:B------:R-:W-:-:S07]  /*6360*/  @!P1 IADD3 R22, PT, PT, R22, 0x40, RZ ;  /* 0x0000004016169810 */ /* 0x000fce0007ffe0ff */
.L_x_114:
[----:B------:R-:W-:Y:S01]  /*6370*/  LEA R3, R21, 0xc0800000, 0x17 ;  /* 0xc080000015037811 */ /* 0x000fe200078eb8ff */
[----:B------:R-:W-:Y:S01]  /*6380*/  BSSY.RECONVERGENT B1, `(.L_x_119) ;  /* 0x0000036000017945 */ /* 0x000fe20003800200 */
[----:B------:R-:W-:Y:S02]  /*6390*/  IADD3 R30, PT, PT, R30, -0x7f, RZ ;  /* 0xffffff811e1e7810 */ /* 0x000fe40007ffe0ff */
[----:B------:R-:W-:-:S04]  /*63a0*/  IADD3 R36, PT, PT, -R3, R0, RZ ;  /* 0x0000000003247210 */ /* 0x000fc80007ffe1ff */
[----:B------:R-:W0:Y:S01]  /*63b0*/  MUFU.RCP R0, R36 ;  /* 0x0000002400007308 */ /* 0x000e220000001000 */
[----:B------:R-:W-:-:S04]  /*63c0*/  FADD.FTZ R31, -R36, -RZ ;  /* 0x800000ff241f7221 */ /* 0x000fc80000010100 */
[----:B0-----:R-:W-:-:S04]  /*63d0*/  FFMA R3, R0, R31, 1 ;  /* 0x3f80000000037423 */ /* 0x001fc8000000001f */
[----:B------:R-:W-:Y:S01]  /*63e0*/  FFMA R3, R0, R3, R0 ;  /* 0x0000000300037223 */ /* 0x000fe20000000000 */
[----:B------:R-:W-:-:S04]  /*63f0*/  IMAD R0, R30, -0x800000, R33 ;  /* 0xff8000001e007824 */ /* 0x000fc800078e0221 */
[----:B------:R-:W-:-:S04]  /*6400*/  FFMA R34, R0, R3, RZ ;  /* 0x0000000300227223 */ /* 0x000fc800000000ff */
[----:B------:R-:W-:-:S04]  /*6410*/  FFMA R33, R31, R34, R0 ;  /* 0x000000221f217223 */ /* 0x000fc80000000000 */
[----:B------:R-:W-:Y:S01]  /*6420*/  FFMA R34, R3, R33, R34 ;  /* 0x0000002103227223 */ /* 0x000fe20000000022 */
[----:B------:R-:W-:-:S03]  /*6430*/  IADD3 R33, PT, PT, R30, 0x7f, -R21 ;  /* 0x0000007f1e217810 */ /* 0x000fc60007ffe815 */
[----:B------:R-:W-:Y:S01]  /*6440*/  FFMA R31, R31, R34, R0 ;  /* 0x000000221f1f7223 */ /* 0x000fe20000000000 */
[----:B------:R-:W-:-:S03]  /*6450*/  IADD3 R33, PT, PT, R33, R22, RZ ;  /* 0x0000001621217210 */ /* 0x000fc60007ffe0ff */
[----:B------:R-:W-:-:S05]  /*6460*/  FFMA R0, R3, R31, R34 ;  /* 0x0000001f03007223 */ /* 0x000fca0000000022 */
[----:B------:R-:W-:-:S04]  /*6470*/  SHF.R.U32.HI R21, RZ, 0x17, R0 ;  /* 0x00000017ff157819 */ /* 0x000fc80000011600 */
[----:B------:R-:W-:-:S04]  /*6480*/  LOP3.LUT R22, R21, 0xff, RZ, 0xc0, !PT ;  /* 0x000000ff15167812 */ /* 0x000fc800078ec0ff */
[----:B------:R-:W-:-:S04]  /*6490*/  IADD3 R21, PT, PT, R22, R33, RZ ;  /* 0x0000002116157210 */ /* 0x000fc80007ffe0ff */
[----:B------:R-:W-:-:S04]  /*64a0*/  IADD3 R22, PT, PT, R21, -0x1, RZ ;  /* 0xffffffff15167810 */ /* 0x000fc80007ffe0ff */
[----:B------:R-:W-:-:S13]  /*64b0*/  ISETP.GE.U32.AND P0, PT, R22, 0xfe, PT ;  /* 0x000000fe1600780c */ /* 0x000fda0003f06070 */
[----:B------:R-:W-:Y:S05]  /*64c0*/  @!P0 BRA `(.L_x_120) ;  /* 0x0000000000808947 */ /* 0x000fea0003800000 */
[----:B------:R-:W-:-:S13]  /*64d0*/  ISETP.GT.AND P0, PT, R21, 0xfe, PT ;  /* 0x000000fe1500780c */ /* 0x000fda0003f04270 */
[----:B------:R-:W-:Y:S05]  /*64e0*/  @P0 BRA `(.L_x_121) ;  /* 0x00000000006c0947 */ /* 0x000fea0003800000 */
[----:B------:R-:W-:-:S13]  /*64f0*/  ISETP.GE.AND P0, PT, R21, 0x1, PT ;  /* 0x000000011500780c */ /* 0x000fda0003f06270 */
[----:B------:R-:W-:Y:S05]  /*6500*/  @P0 BRA `(.L_x_122) ;  /* 0x0000000000740947 */ /* 0x000fea0003800000 */
[----:B------:R-:W-:Y:S02]  /*6510*/  ISETP.GE.AND P0, PT, R21, -0x18, PT ;  /* 0xffffffe81500780c */ /* 0x000fe40003f06270 */
[----:B------:R-:W-:-:S11]  /*6520*/  LOP3.LUT R0, R0, 0x80000000, RZ, 0xc0, !PT ;  /* 0x8000000000007812 */ /* 0x000fd600078ec0ff */
[----:B------:R-:W-:Y:S05]  /*6530*/  @!P0 BRA `(.L_x_122) ;  /* 0x0000000000688947 */ /* 0x000fea0003800000 */
[CCC-:B------:R-:W-:Y:S01]  /*6540*/  FFMA.RZ R22, R3.reuse, R31.reuse, R34.reuse ;  /* 0x0000001f03167223 */ /* 0x1c0fe2000000c022 */
[CCC-:B------:R-:W-:Y:S01]  /*6550*/  FFMA.RP R30, R3.reuse, R31.reuse, R34.reuse ;  /* 0x0000001f031e7223 */ /* 0x1c0fe20000008022 */
[----:B------:R-:W-:Y:S01]  /*6560*/  FFMA.RM R31, R3, R31, R34 ;  /* 0x0000001f031f7223 */ /* 0x000fe20000004022 */
[C---:B------:R-:W-:Y:S02]  /*6570*/  IADD3 R3, PT, PT, R21.reuse, 0x20, RZ ;  /* 0x0000002015037810 */ /* 0x040fe40007ffe0ff */
[----:B------:R-:W-:Y:S02]  /*6580*/  LOP3.LUT R22, R22, 0x7fffff, RZ, 0xc0, !PT ;  /* 0x007fffff16167812 */ /* 0x000fe400078ec0ff */
[C---:B------:R-:W-:Y:S02]  /*6590*/  ISETP.NE.AND P2, PT, R21.reuse, RZ, PT ;  /* 0x000000ff1500720c */ /* 0x040fe40003f45270 */
[----:B------:R-:W-:Y:S02]  /*65a0*/  LOP3.LUT R22, R22, 0x800000, RZ, 0xfc, !PT ;  /* 0x0080000016167812 */ /* 0x000fe400078efcff */
[----:B------:R-:W-:-:S02]  /*65b0*/  ISETP.NE.AND P1, PT, R21, RZ, PT ;  /* 0x000000ff1500720c */ /* 0x000fc40003f25270 */
[----:B------:R-:W-:Y:S02]  /*65c0*/  IADD3 R21, PT, PT, -R21, RZ, RZ ;  /* 0x000000ff15157210 */ /* 0x000fe40007ffe1ff */
[----:B------:R-:W-:Y:S02]  /*65d0*/  SHF.L.U32 R3, R22, R3, RZ ;  /* 0x0000000316037219 */ /* 0x000fe400000006ff */
[----:B------:R-:W-:Y:S02]  /*65e0*/  FSETP.NEU.FTZ.AND P0, PT, R30, R31, PT ;  /* 0x0000001f1e00720b */ /* 0x000fe40003f1d000 */
[----:B------:R-:W-:Y:S02]  /*65f0*/  SEL R21, R21, RZ, P2 ;  /* 0x000000ff15157207 */ /* 0x000fe40001000000 */
[----:B------:R-:W-:Y:S02]  /*6600*/  ISETP.NE.AND P1, PT, R3, RZ, P1 ;  /* 0x000000ff0300720c */ /* 0x000fe40000f25270 */
[----:B------:R-:W-:-:S02]  /*6610*/  SHF.R.U32.HI R22, RZ, R21, R22 ;  /* 0x00000015ff167219 */ /* 0x000fc40000011616 */
[----:B------:R-:W-:Y:S02]  /*6620*/  PLOP3.LUT P0, PT, P0, P1, PT, 0xf8, 0x8f ;  /* 0x00000000008f781c */ /* 0x000fe40000703f70 */
[----:B------:R-:W-:Y:S02]  /*6630*/  SHF.R.U32.HI R21, RZ, 0x1, R22 ;  /* 0x00000001ff157819 */ /* 0x000fe40000011616 */
[----:B------:R-:W-:-:S04]  /*6640*/  SEL R30, RZ, 0x1, !P0 ;  /* 0x00000001ff1e7807 */ /* 0x000fc80004000000 */
[----:B------:R-:W-:-:S04]  /*6650*/  LOP3.LUT R3, R30, 0x1, R21, 0xf8, !PT ;  /* 0x000000011e037812 */ /* 0x000fc800078ef815 */
[----:B------:R-:W-:-:S04]  /*6660*/  LOP3.LUT R22, R3, R22, RZ, 0xc0, !PT ;  /* 0x0000001603167212 */ /* 0x000fc800078ec0ff */
[----:B------:R-:W-:-:S04]  /*6670*/  IADD3 R21, PT, PT, R21, R22, RZ ;  /* 0x0000001615157210 */ /* 0x000fc80007ffe0ff */
[----:B------:R-:W-:Y:S01]  /*6680*/  LOP3.LUT R0, R21, R0, RZ, 0xfc, !PT ;  /* 0x0000000015007212 */ /* 0x000fe200078efcff */
[----:B------:R-:W-:Y:S06]  /*6690*/  BRA `(.L_x_122) ;  /* 0x0000000000107947 */ /* 0x000fec0003800000 */
.L_x_121:
[----:B------:R-:W-:-:S04]  /*66a0*/  LOP3.LUT R0, R0, 0x80000000, RZ, 0xc0, !PT ;  /* 0x8000000000007812 */ /* 0x000fc800078ec0ff */
[----:B------:R-:W-:Y:S01]  /*66b0*/  LOP3.LUT R0, R0, 0x7f800000, RZ, 0xfc, !PT ;  /* 0x7f80000000007812 */ /* 0x000fe200078efcff */
[----:B------:R-:W-:Y:S06]  /*66c0*/  BRA `(.L_x_122) ;  /* 0x0000000000047947 */ /* 0x000fec0003800000 */
.L_x_120:
[----:B------:R-:W-:-:S07]  /*66d0*/  LEA R0, R33, R0, 0x17 ;  /* 0x0000000021007211 */ /* 0x000fce00078eb8ff */
.L_x_122:
[----:B------:R-:W-:Y:S05]  /*66e0*/  BSYNC.RECONVERGENT B1 ;  /* 0x0000000000017941 */ /* 0x000fea0003800200 */
.L_x_119:
[----:B------:R-:W-:Y:S05]  /*66f0*/  BRA `(.L_x_123) ;  /* 0x0000000000207947 */ /* 0x000fea0003800000 */
.L_x_118:
[----:B------:R-:W-:-:S04]  /*6700*/  LOP3.LUT R0, R0, 0x80000000, R33, 0x48, !PT ;  /* 0x8000000000007812 */ /* 0x000fc800078e4821 */
[----:B------:R-:W-:Y:S01]  /*6710*/  LOP3.LUT R0, R0, 0x7f800000, RZ, 0xfc, !PT ;  /* 0x7f80000000007812 */ /* 0x000fe200078efcff */
[----:B------:R-:W-:Y:S06]  /*6720*/  BRA `(.L_x_123) ;  /* 0x0000000000147947 */ /* 0x000fec0003800000 */
.L_x_117:
[----:B------:R-:W-:Y:S01]  /*6730*/  LOP3.LUT R0, R0, 0x80000000, R33, 0x48, !PT ;  /* 0x8000000000007812 */ /* 0x000fe200078e4821 */
[----:B------:R-:W-:Y:S06]  /*6740*/  BRA `(.L_x_123) ;  /* 0x00000000000c7947 */ /* 0x000fec0003800000 */
.L_x_116:
[----:B------:R-:W0:Y:S01]  /*6750*/  MUFU.RSQ R0, -QNAN ;  /* 0xffc0000000007908 */ /* 0x000e220000001400 */
[----:B------:R-:W-:Y:S05]  /*6760*/  BRA `(.L_x_123) ;  /* 0x0000000000047947 */ /* 0x000fea0003800000 */
.L_x_115:
[----:B------:R-:W-:-:S07]  /*6770*/  FADD.FTZ R0, R3, R0 ;  /* 0x0000000003007221 */ /* 0x000fce0000010000 */
.L_x_123:
[----:B------:R-:W-:Y:S05]  /*6780*/  BSYNC.RECONVERGENT B0 ;  /* 0x0000000000007941 */ /* 0x000fea0003800200 */
.L_x_113:
[----:B------:R-:W-:-:S04]  /*6790*/  HFMA2 R21, -RZ, RZ, 0, 0 ;  /* 0x00000000ff157431 */ /* 0x000fc800000001ff */
[----:B0-----:R-:W-:Y:S05]  /*67a0*/  RET.REL.NODEC R20 `(_Z11hh_rk4_stepPKfS0_S0_S0_PfS1_S1_S1_S0_iff) ;  /* 0xffffff9814147950 */ /* 0x001fea0003c3ffff */
.L_x_124:
[----:B------:R-:W-:-:S00]  /*67b0*/  BRA `(.L_x_124) ;  /* 0xfffffffc00fc7947 */ /* 0x000fc0000383ffff */
[----:B------:R-:W-:-:S00]  /*67c0*/  NOP ;  /* 0x0000000000007918 */ /* 0x000fc00000000000 */
        /* <DEDUP_REMOVED lines=11> */
.L_x_126:


//--------------------- .nv.shared.reserved.0     --------------------------
	.section	.nv.shared.reserved.0,"aw",@nobits
	.weak		__nv_reservedSMEM_offset_0_alias
	.size		__nv_reservedSMEM_offset_0_alias, 0, 64
	.other		__nv_reservedSMEM_offset_0_alias,@"STO_CUDA_RESERVED_SHARED STV_DEFAULT"
__nv_reservedSMEM_offset_0_alias:
	.zero		0
	.zero		64


//--------------------- .nv.constant0._Z11hh_rk4_stepPKfS0_S0_S0_PfS1_S1_S1_S0_iff --------------------------
	.section	.nv.constant0._Z11hh_rk4_stepPKfS0_S0_S0_PfS1_S1_S1_S0_iff,"a",@progbits
	.sectionflags	@""
	.align	4
.nv.constant0._Z11hh_rk4_stepPKfS0_S0_S0_PfS1_S1_S1_S0_iff:
	.zero		980


//--------------------- SYMBOLS --------------------------

	.type		.nv.reservedSmem.offset0,@object
	.size		.nv.reservedSmem.offset0,0x4
